//
// Generated by NVIDIA NVVM Compiler
//
// Compiler Build ID: CL-36424714
// Cuda compilation tools, release 13.0, V13.0.88
// Based on NVVM 20.0.0
//

.version 9.0
.target sm_100
.address_size 64

	// .globl	_Z17mandelbrot_kernelPhiidddii
.func  (.param .align 16 .b8 func_retval0[16]) __internal_trig_reduction_slowpathd
(
	.param .b64 __internal_trig_reduction_slowpathd_param_0
)
;
.func  (.param .b64 func_retval0) __internal_accurate_pow
(
	.param .b64 __internal_accurate_pow_param_0
)
;
.global .align 8 .b8 __cudart_i2opi_d[144] = {8, 93, 141, 31, 177, 95, 251, 107, 234, 146, 82, 138, 247, 57, 7, 61, 123, 241, 229, 235, 199, 186, 39, 117, 45, 234, 95, 158, 102, 63, 70, 79, 183, 9, 203, 39, 207, 126, 54, 109, 31, 109, 10, 90, 139, 17, 47, 239, 15, 152, 5, 222, 255, 151, 248, 31, 59, 40, 249, 189, 139, 95, 132, 156, 244, 57, 83, 131, 57, 214, 145, 57, 65, 126, 95, 180, 38, 112, 156, 233, 132, 68, 187, 46, 245, 53, 130, 232, 62, 167, 41, 177, 28, 235, 29, 254, 28, 146, 209, 9, 234, 46, 73, 6, 224, 210, 77, 66, 58, 110, 36, 183, 97, 197, 187, 222, 171, 99, 81, 254, 65, 144, 67, 60, 153, 149, 98, 219, 192, 221, 52, 245, 209, 87, 39, 252, 41, 21, 68, 78, 110, 131, 249, 162};
.global .align 16 .b8 __cudart_sin_cos_coeffs[128] = {70, 210, 176, 44, 241, 229, 90, 190, 146, 227, 172, 105, 227, 29, 199, 62, 161, 98, 219, 25, 160, 1, 42, 191, 24, 8, 17, 17, 17, 17, 129, 63, 84, 85, 85, 85, 85, 85, 197, 191, 0, 0, 0, 0, 0, 0, 0, 0, 0, 0, 0, 0, 0, 0, 0, 0, 100, 129, 253, 32, 131, 255, 168, 189, 40, 133, 239, 193, 167, 238, 33, 62, 217, 230, 6, 142, 79, 126, 146, 190, 233, 188, 221, 25, 160, 1, 250, 62, 71, 93, 193, 22, 108, 193, 86, 191, 81, 85, 85, 85, 85, 85, 165, 63, 0, 0, 0, 0, 0, 0, 224, 191, 0, 0, 0, 0, 0, 0, 240, 63};

.visible .entry _Z17mandelbrot_kernelPhiidddii(
	.param .u64 .ptr .align 1 _Z17mandelbrot_kernelPhiidddii_param_0,
	.param .u32 _Z17mandelbrot_kernelPhiidddii_param_1,
	.param .u32 _Z17mandelbrot_kernelPhiidddii_param_2,
	.param .f64 _Z17mandelbrot_kernelPhiidddii_param_3,
	.param .f64 _Z17mandelbrot_kernelPhiidddii_param_4,
	.param .f64 _Z17mandelbrot_kernelPhiidddii_param_5,
	.param .u32 _Z17mandelbrot_kernelPhiidddii_param_6,
	.param .u32 _Z17mandelbrot_kernelPhiidddii_param_7
)
{
	.reg .pred 	%p<120>;
	.reg .b16 	%rs<8>;
	.reg .b32 	%r<333>;
	.reg .b64 	%rd<77>;
	.reg .b64 	%fd<841>;

	ld.param.u64 	%rd3, [_Z17mandelbrot_kernelPhiidddii_param_0];
	ld.param.u32 	%r116, [_Z17mandelbrot_kernelPhiidddii_param_1];
	ld.param.u32 	%r120, [_Z17mandelbrot_kernelPhiidddii_param_2];
	ld.param.f64 	%fd173, [_Z17mandelbrot_kernelPhiidddii_param_3];
	ld.param.f64 	%fd174, [_Z17mandelbrot_kernelPhiidddii_param_4];
	ld.param.f64 	%fd175, [_Z17mandelbrot_kernelPhiidddii_param_5];
	ld.param.u32 	%r118, [_Z17mandelbrot_kernelPhiidddii_param_6];
	ld.param.u32 	%r119, [_Z17mandelbrot_kernelPhiidddii_param_7];
	cvta.to.global.u64 	%rd1, %rd3;
	mov.u32 	%r121, %ctaid.x;
	mov.u32 	%r122, %ntid.x;
	mov.u32 	%r123, %tid.x;
	mad.lo.s32 	%r1, %r121, %r122, %r123;
	mov.u32 	%r124, %ctaid.y;
	mov.u32 	%r125, %ntid.y;
	mov.u32 	%r126, %tid.y;
	mad.lo.s32 	%r127, %r124, %r125, %r126;
	setp.ge.u32 	%p1, %r1, %r116;
	setp.ge.u32 	%p2, %r127, %r120;
	or.pred  	%p3, %p1, %p2;
	@%p3 bra 	$L__BB0_144;
	cvt.rn.f64.u32 	%fd176, %r1;
	cvt.rn.f64.s32 	%fd177, %r116;
	mul.f64 	%fd178, %fd177, 0d3FE0000000000000;
	sub.f64 	%fd179, %fd176, %fd178;
	mul.f64 	%fd180, %fd179, %fd175;
	div.rn.f64 	%fd181, %fd180, %fd177;
	add.f64 	%fd1, %fd173, %fd181;
	cvt.rn.f64.u32 	%fd182, %r127;
	cvt.rn.f64.s32 	%fd183, %r120;
	mul.f64 	%fd184, %fd183, 0d3FE0000000000000;
	sub.f64 	%fd185, %fd182, %fd184;
	mul.f64 	%fd186, %fd185, %fd175;
	div.rn.f64 	%fd187, %fd186, %fd177;
	add.f64 	%fd2, %fd174, %fd187;
	add.f64 	%fd188, %fd1, 0dBFD0000000000000;
	mul.f64 	%fd3, %fd2, %fd2;
	fma.rn.f64 	%fd189, %fd188, %fd188, %fd3;
	add.f64 	%fd190, %fd188, %fd189;
	mul.f64 	%fd191, %fd189, %fd190;
	mul.f64 	%fd192, %fd2, 0d3FD0000000000000;
	mul.f64 	%fd193, %fd2, %fd192;
	setp.gtu.f64 	%p4, %fd191, %fd193;
	@%p4 bra 	$L__BB0_3;
	mad.lo.s32 	%r128, %r116, %r127, %r1;
	shl.b32 	%r129, %r128, 2;
	cvt.u64.u32 	%rd4, %r129;
	add.s64 	%rd5, %rd1, %rd4;
	mov.b16 	%rs1, 0;
	st.global.u8 	[%rd5+2], %rs1;
	st.global.u8 	[%rd5+1], %rs1;
	st.global.u8 	[%rd5], %rs1;
	mov.b16 	%rs2, 255;
	st.global.u8 	[%rd5+3], %rs2;
	bra.uni 	$L__BB0_144;
$L__BB0_3:
	add.f64 	%fd194, %fd1, 0d3FF0000000000000;
	fma.rn.f64 	%fd195, %fd194, %fd194, %fd3;
	setp.le.f64 	%p5, %fd195, 0d3FB0000000000000;
	@%p5 bra 	$L__BB0_145;
	setp.lt.s32 	%p6, %r118, 1;
	mov.b32 	%r290, 0;
	mov.f64 	%fd794, 0d0000000000000000;
	mov.f64 	%fd792, %fd794;
	@%p6 bra 	$L__BB0_8;
	mov.b32 	%r288, 0;
	mov.f64 	%fd788, 0d0000000000000000;
	mov.f64 	%fd789, %fd788;
	mov.f64 	%fd790, %fd788;
	mov.f64 	%fd791, %fd788;
	mov.u32 	%r289, %r288;
	mov.f64 	%fd792, %fd788;
	mov.f64 	%fd793, %fd788;
$L__BB0_6:
	sub.f64 	%fd198, %fd789, %fd788;
	add.f64 	%fd794, %fd1, %fd198;
	add.f64 	%fd199, %fd793, %fd793;
	fma.rn.f64 	%fd792, %fd199, %fd792, %fd2;
	sub.f64 	%fd200, %fd794, %fd791;
	abs.f64 	%fd201, %fd200;
	setp.lt.f64 	%p7, %fd201, 0d3DDB7CDFD9D7BDBB;
	sub.f64 	%fd202, %fd792, %fd790;
	abs.f64 	%fd203, %fd202;
	setp.lt.f64 	%p8, %fd203, 0d3DDB7CDFD9D7BDBB;
	and.pred  	%p9, %p7, %p8;
	mov.u32 	%r290, %r118;
	@%p9 bra 	$L__BB0_8;
	add.s32 	%r289, %r289, 1;
	add.s32 	%r134, %r288, 1;
	setp.eq.s32 	%p10, %r134, 20;
	selp.f64 	%fd791, %fd794, %fd791, %p10;
	selp.f64 	%fd790, %fd792, %fd790, %p10;
	selp.b32 	%r288, 0, %r134, %p10;
	mul.f64 	%fd789, %fd794, %fd794;
	mul.f64 	%fd788, %fd792, %fd792;
	add.f64 	%fd205, %fd789, %fd788;
	setp.le.f64 	%p11, %fd205, 0d4070000000000000;
	setp.lt.s32 	%p12, %r289, %r118;
	and.pred  	%p13, %p11, %p12;
	mov.f64 	%fd793, %fd794;
	mov.u32 	%r290, %r289;
	@%p13 bra 	$L__BB0_6;
$L__BB0_8:
	mad.lo.s32 	%r135, %r116, %r127, %r1;
	shl.b32 	%r136, %r135, 2;
	cvt.u64.u32 	%rd8, %r136;
	add.s64 	%rd2, %rd1, %rd8;
	setp.ne.s32 	%p14, %r290, %r118;
	@%p14 bra 	$L__BB0_10;
	mov.b16 	%rs6, 0;
	st.global.u8 	[%rd2+2], %rs6;
	st.global.u8 	[%rd2+1], %rs6;
	st.global.u8 	[%rd2], %rs6;
	bra.uni 	$L__BB0_143;
$L__BB0_10:
	mul.f64 	%fd206, %fd792, %fd792;
	fma.rn.f64 	%fd796, %fd794, %fd794, %fd206;
	{
	.reg .b32 %temp; 
	mov.b64 	{%temp, %r291}, %fd796;
	}
	{
	.reg .b32 %temp; 
	mov.b64 	{%r292, %temp}, %fd796;
	}
	setp.gt.s32 	%p15, %r291, 1048575;
	mov.b32 	%r293, -1023;
	@%p15 bra 	$L__BB0_12;
	mul.f64 	%fd796, %fd796, 0d4350000000000000;
	{
	.reg .b32 %temp; 
	mov.b64 	{%temp, %r291}, %fd796;
	}
	{
	.reg .b32 %temp; 
	mov.b64 	{%r292, %temp}, %fd796;
	}
	mov.b32 	%r293, -1077;
$L__BB0_12:
	add.s32 	%r139, %r291, -1;
	setp.gt.u32 	%p16, %r139, 2146435070;
	@%p16 bra 	$L__BB0_16;
	shr.u32 	%r142, %r291, 20;
	add.s32 	%r294, %r293, %r142;
	and.b32  	%r143, %r291, 1048575;
	or.b32  	%r144, %r143, 1072693248;
	mov.b64 	%fd797, {%r292, %r144};
	setp.lt.u32 	%p18, %r144, 1073127583;
	@%p18 bra 	$L__BB0_15;
	{
	.reg .b32 %temp; 
	mov.b64 	{%r145, %temp}, %fd797;
	}
	{
	.reg .b32 %temp; 
	mov.b64 	{%temp, %r146}, %fd797;
	}
	add.s32 	%r147, %r146, -1048576;
	mov.b64 	%fd797, {%r145, %r147};
	add.s32 	%r294, %r294, 1;
$L__BB0_15:
	add.f64 	%fd208, %fd797, 0dBFF0000000000000;
	add.f64 	%fd209, %fd797, 0d3FF0000000000000;
	rcp.approx.ftz.f64 	%fd210, %fd209;
	neg.f64 	%fd211, %fd209;
	fma.rn.f64 	%fd212, %fd211, %fd210, 0d3FF0000000000000;
	fma.rn.f64 	%fd213, %fd212, %fd212, %fd212;
	fma.rn.f64 	%fd214, %fd213, %fd210, %fd210;
	mul.f64 	%fd215, %fd208, %fd214;
	fma.rn.f64 	%fd216, %fd208, %fd214, %fd215;
	mul.f64 	%fd217, %fd216, %fd216;
	fma.rn.f64 	%fd218, %fd217, 0d3EB1380B3AE80F1E, 0d3ED0EE258B7A8B04;
	fma.rn.f64 	%fd219, %fd218, %fd217, 0d3EF3B2669F02676F;
	fma.rn.f64 	%fd220, %fd219, %fd217, 0d3F1745CBA9AB0956;
	fma.rn.f64 	%fd221, %fd220, %fd217, 0d3F3C71C72D1B5154;
	fma.rn.f64 	%fd222, %fd221, %fd217, 0d3F624924923BE72D;
	fma.rn.f64 	%fd223, %fd222, %fd217, 0d3F8999999999A3C4;
	fma.rn.f64 	%fd224, %fd223, %fd217, 0d3FB5555555555554;
	sub.f64 	%fd225, %fd208, %fd216;
	add.f64 	%fd226, %fd225, %fd225;
	neg.f64 	%fd227, %fd216;
	fma.rn.f64 	%fd228, %fd227, %fd208, %fd226;
	mul.f64 	%fd229, %fd214, %fd228;
	mul.f64 	%fd230, %fd217, %fd224;
	fma.rn.f64 	%fd231, %fd230, %fd216, %fd229;
	xor.b32  	%r148, %r294, -2147483648;
	mov.b32 	%r149, 1127219200;
	mov.b64 	%fd232, {%r148, %r149};
	mov.b32 	%r150, -2147483648;
	mov.b64 	%fd233, {%r150, %r149};
	sub.f64 	%fd234, %fd232, %fd233;
	fma.rn.f64 	%fd235, %fd234, 0d3FE62E42FEFA39EF, %fd216;
	fma.rn.f64 	%fd236, %fd234, 0dBFE62E42FEFA39EF, %fd235;
	sub.f64 	%fd237, %fd236, %fd216;
	sub.f64 	%fd238, %fd231, %fd237;
	fma.rn.f64 	%fd239, %fd234, 0d3C7ABC9E3B39803F, %fd238;
	add.f64 	%fd798, %fd235, %fd239;
	bra.uni 	$L__BB0_17;
$L__BB0_16:
	fma.rn.f64 	%fd207, %fd796, 0d7FF0000000000000, 0d7FF0000000000000;
	{
	.reg .b32 %temp; 
	mov.b64 	{%temp, %r140}, %fd796;
	}
	and.b32  	%r141, %r140, 2147483647;
	setp.eq.s32 	%p17, %r141, 0;
	selp.f64 	%fd798, 0dFFF0000000000000, %fd207, %p17;
$L__BB0_17:
	mul.f64 	%fd240, %fd798, 0d3C7777D0FFDA0D24;
	fma.rn.f64 	%fd799, %fd798, 0d3FF71547652B82FE, %fd240;
	{
	.reg .b32 %temp; 
	mov.b64 	{%temp, %r295}, %fd799;
	}
	{
	.reg .b32 %temp; 
	mov.b64 	{%r296, %temp}, %fd799;
	}
	setp.gt.s32 	%p19, %r295, 1048575;
	mov.b32 	%r297, -1023;
	@%p19 bra 	$L__BB0_19;
	mul.f64 	%fd799, %fd799, 0d4350000000000000;
	{
	.reg .b32 %temp; 
	mov.b64 	{%temp, %r295}, %fd799;
	}
	{
	.reg .b32 %temp; 
	mov.b64 	{%r296, %temp}, %fd799;
	}
	mov.b32 	%r297, -1077;
$L__BB0_19:
	add.s32 	%r153, %r295, -1;
	setp.gt.u32 	%p20, %r153, 2146435070;
	@%p20 bra 	$L__BB0_23;
	shr.u32 	%r156, %r295, 20;
	add.s32 	%r298, %r297, %r156;
	and.b32  	%r157, %r295, 1048575;
	or.b32  	%r158, %r157, 1072693248;
	mov.b64 	%fd800, {%r296, %r158};
	setp.lt.u32 	%p22, %r158, 1073127583;
	@%p22 bra 	$L__BB0_22;
	{
	.reg .b32 %temp; 
	mov.b64 	{%r159, %temp}, %fd800;
	}
	{
	.reg .b32 %temp; 
	mov.b64 	{%temp, %r160}, %fd800;
	}
	add.s32 	%r161, %r160, -1048576;
	mov.b64 	%fd800, {%r159, %r161};
	add.s32 	%r298, %r298, 1;
$L__BB0_22:
	add.f64 	%fd242, %fd800, 0dBFF0000000000000;
	add.f64 	%fd243, %fd800, 0d3FF0000000000000;
	rcp.approx.ftz.f64 	%fd244, %fd243;
	neg.f64 	%fd245, %fd243;
	fma.rn.f64 	%fd246, %fd245, %fd244, 0d3FF0000000000000;
	fma.rn.f64 	%fd247, %fd246, %fd246, %fd246;
	fma.rn.f64 	%fd248, %fd247, %fd244, %fd244;
	mul.f64 	%fd249, %fd242, %fd248;
	fma.rn.f64 	%fd250, %fd242, %fd248, %fd249;
	mul.f64 	%fd251, %fd250, %fd250;
	fma.rn.f64 	%fd252, %fd251, 0d3EB1380B3AE80F1E, 0d3ED0EE258B7A8B04;
	fma.rn.f64 	%fd253, %fd252, %fd251, 0d3EF3B2669F02676F;
	fma.rn.f64 	%fd254, %fd253, %fd251, 0d3F1745CBA9AB0956;
	fma.rn.f64 	%fd255, %fd254, %fd251, 0d3F3C71C72D1B5154;
	fma.rn.f64 	%fd256, %fd255, %fd251, 0d3F624924923BE72D;
	fma.rn.f64 	%fd257, %fd256, %fd251, 0d3F8999999999A3C4;
	fma.rn.f64 	%fd258, %fd257, %fd251, 0d3FB5555555555554;
	sub.f64 	%fd259, %fd242, %fd250;
	add.f64 	%fd260, %fd259, %fd259;
	neg.f64 	%fd261, %fd250;
	fma.rn.f64 	%fd262, %fd261, %fd242, %fd260;
	mul.f64 	%fd263, %fd248, %fd262;
	mul.f64 	%fd264, %fd251, %fd258;
	fma.rn.f64 	%fd265, %fd264, %fd250, %fd263;
	xor.b32  	%r162, %r298, -2147483648;
	mov.b32 	%r163, 1127219200;
	mov.b64 	%fd266, {%r162, %r163};
	mov.b32 	%r164, -2147483648;
	mov.b64 	%fd267, {%r164, %r163};
	sub.f64 	%fd268, %fd266, %fd267;
	fma.rn.f64 	%fd269, %fd268, 0d3FE62E42FEFA39EF, %fd250;
	fma.rn.f64 	%fd270, %fd268, 0dBFE62E42FEFA39EF, %fd269;
	sub.f64 	%fd271, %fd270, %fd250;
	sub.f64 	%fd272, %fd265, %fd271;
	fma.rn.f64 	%fd273, %fd268, 0d3C7ABC9E3B39803F, %fd272;
	add.f64 	%fd801, %fd269, %fd273;
	bra.uni 	$L__BB0_24;
$L__BB0_23:
	fma.rn.f64 	%fd241, %fd799, 0d7FF0000000000000, 0d7FF0000000000000;
	{
	.reg .b32 %temp; 
	mov.b64 	{%temp, %r154}, %fd799;
	}
	and.b32  	%r155, %r154, 2147483647;
	setp.eq.s32 	%p21, %r155, 0;
	selp.f64 	%fd801, 0dFFF0000000000000, %fd241, %p21;
$L__BB0_24:
	mul.f64 	%fd274, %fd801, 0d3C7777D0FFDA0D24;
	fma.rn.f64 	%fd275, %fd801, 0d3FF71547652B82FE, %fd274;
	cvt.rn.f64.s32 	%fd276, %r290;
	sub.f64 	%fd36, %fd276, %fd275;
	setp.gt.s32 	%p23, %r119, 4;
	@%p23 bra 	$L__BB0_30;
	setp.eq.s32 	%p29, %r119, 1;
	@%p29 bra 	$L__BB0_39;
	setp.eq.s32 	%p30, %r119, 3;
	@%p30 bra 	$L__BB0_55;
	setp.eq.s32 	%p31, %r119, 4;
	@%p31 bra 	$L__BB0_28;
	bra.uni 	$L__BB0_132;
$L__BB0_28:
	mul.f64 	%fd79, %fd36, 0d3FB999999999999A;
	abs.f64 	%fd80, %fd79;
	setp.neu.f64 	%p77, %fd80, 0d7FF0000000000000;
	@%p77 bra 	$L__BB0_71;
	mov.f64 	%fd518, 0d0000000000000000;
	mul.rn.f64 	%fd815, %fd79, %fd518;
	mov.b32 	%r312, 1;
	bra.uni 	$L__BB0_74;
$L__BB0_30:
	setp.gt.s32 	%p24, %r119, 6;
	@%p24 bra 	$L__BB0_35;
	setp.eq.s32 	%p27, %r119, 5;
	@%p27 bra 	$L__BB0_85;
	setp.eq.s32 	%p28, %r119, 6;
	@%p28 bra 	$L__BB0_33;
	bra.uni 	$L__BB0_132;
$L__BB0_33:
	mul.f64 	%fd123, %fd36, 0d3FC3333333333333;
	abs.f64 	%fd124, %fd123;
	setp.neu.f64 	%p53, %fd124, 0d7FF0000000000000;
	@%p53 bra 	$L__BB0_101;
	mov.f64 	%fd350, 0d0000000000000000;
	mul.rn.f64 	%fd827, %fd123, %fd350;
	mov.b32 	%r324, 1;
	bra.uni 	$L__BB0_104;
$L__BB0_35:
	setp.eq.s32 	%p25, %r119, 7;
	@%p25 bra 	$L__BB0_115;
	setp.eq.s32 	%p26, %r119, 8;
	@%p26 bra 	$L__BB0_37;
	bra.uni 	$L__BB0_132;
$L__BB0_37:
	mul.f64 	%fd151, %fd36, 0d3FD0000000000000;
	abs.f64 	%fd152, %fd151;
	setp.neu.f64 	%p32, %fd152, 0d7FF0000000000000;
	@%p32 bra 	$L__BB0_121;
	mov.f64 	%fd282, 0d0000000000000000;
	mul.rn.f64 	%fd835, %fd151, %fd282;
	mov.b32 	%r332, 1;
	bra.uni 	$L__BB0_124;
$L__BB0_39:
	fma.rn.f64 	%fd37, %fd36, 0d3FC3333333333333, 0d4008000000000000;
	abs.f64 	%fd38, %fd37;
	setp.neu.f64 	%p102, %fd38, 0d7FF0000000000000;
	@%p102 bra 	$L__BB0_41;
	mov.f64 	%fd686, 0d0000000000000000;
	mul.rn.f64 	%fd803, %fd37, %fd686;
	mov.b32 	%r300, 1;
	bra.uni 	$L__BB0_44;
$L__BB0_41:
	mul.f64 	%fd681, %fd37, 0d3FE45F306DC9C883;
	cvt.rni.s32.f64 	%r299, %fd681;
	cvt.rn.f64.s32 	%fd682, %r299;
	fma.rn.f64 	%fd683, %fd682, 0dBFF921FB54442D18, %fd37;
	fma.rn.f64 	%fd684, %fd682, 0dBC91A62633145C00, %fd683;
	fma.rn.f64 	%fd803, %fd682, 0dB97B839A252049C0, %fd684;
	setp.ltu.f64 	%p103, %fd38, 0d41E0000000000000;
	@%p103 bra 	$L__BB0_43;
	{ // callseq 15, 0
	.param .b64 param0;
	st.param.f64 	[param0], %fd37;
	.param .align 16 .b8 retval0[16];
	call.uni (retval0), 
	__internal_trig_reduction_slowpathd, 
	(
	param0
	);
	ld.param.f64 	%fd803, [retval0];
	ld.param.b32 	%r299, [retval0+8];
	} // callseq 15
$L__BB0_43:
	add.s32 	%r300, %r299, 1;
$L__BB0_44:
	shl.b32 	%r268, %r300, 6;
	cvt.u64.u32 	%rd65, %r268;
	and.b64  	%rd66, %rd65, 64;
	mov.u64 	%rd67, __cudart_sin_cos_coeffs;
	add.s64 	%rd68, %rd67, %rd66;
	mul.rn.f64 	%fd687, %fd803, %fd803;
	and.b32  	%r269, %r300, 1;
	setp.eq.b32 	%p104, %r269, 1;
	selp.f64 	%fd688, 0dBDA8FF8320FD8164, 0d3DE5DB65F9785EBA, %p104;
	ld.global.nc.v2.f64 	{%fd689, %fd690}, [%rd68];
	fma.rn.f64 	%fd691, %fd688, %fd687, %fd689;
	fma.rn.f64 	%fd692, %fd691, %fd687, %fd690;
	ld.global.nc.v2.f64 	{%fd693, %fd694}, [%rd68+16];
	fma.rn.f64 	%fd695, %fd692, %fd687, %fd693;
	fma.rn.f64 	%fd696, %fd695, %fd687, %fd694;
	ld.global.nc.v2.f64 	{%fd697, %fd698}, [%rd68+32];
	fma.rn.f64 	%fd699, %fd696, %fd687, %fd697;
	fma.rn.f64 	%fd700, %fd699, %fd687, %fd698;
	fma.rn.f64 	%fd701, %fd700, %fd803, %fd803;
	fma.rn.f64 	%fd702, %fd700, %fd687, 0d3FF0000000000000;
	selp.f64 	%fd703, %fd702, %fd701, %p104;
	and.b32  	%r270, %r300, 2;
	setp.eq.s32 	%p105, %r270, 0;
	mov.f64 	%fd704, 0d0000000000000000;
	sub.f64 	%fd705, %fd704, %fd703;
	selp.f64 	%fd706, %fd703, %fd705, %p105;
	fma.rn.f64 	%fd707, %fd706, 0d3FE0000000000000, 0d3FE0000000000000;
	mul.f64 	%fd708, %fd707, 0d406FE00000000000;
	cvt.rzi.u32.f64 	%r271, %fd708;
	st.global.u8 	[%rd2], %r271;
	add.f64 	%fd44, %fd37, 0d3FE3333333333333;
	abs.f64 	%fd45, %fd44;
	setp.neu.f64 	%p106, %fd45, 0d7FF0000000000000;
	@%p106 bra 	$L__BB0_46;
	mov.f64 	%fd714, 0d0000000000000000;
	mul.rn.f64 	%fd805, %fd44, %fd714;
	mov.b32 	%r302, 1;
	bra.uni 	$L__BB0_49;
$L__BB0_46:
	mul.f64 	%fd709, %fd44, 0d3FE45F306DC9C883;
	cvt.rni.s32.f64 	%r301, %fd709;
	cvt.rn.f64.s32 	%fd710, %r301;
	fma.rn.f64 	%fd711, %fd710, 0dBFF921FB54442D18, %fd44;
	fma.rn.f64 	%fd712, %fd710, 0dBC91A62633145C00, %fd711;
	fma.rn.f64 	%fd805, %fd710, 0dB97B839A252049C0, %fd712;
	setp.ltu.f64 	%p107, %fd45, 0d41E0000000000000;
	@%p107 bra 	$L__BB0_48;
	{ // callseq 16, 0
	.param .b64 param0;
	st.param.f64 	[param0], %fd44;
	.param .align 16 .b8 retval0[16];
	call.uni (retval0), 
	__internal_trig_reduction_slowpathd, 
	(
	param0
	);
	ld.param.f64 	%fd805, [retval0];
	ld.param.b32 	%r301, [retval0+8];
	} // callseq 16
$L__BB0_48:
	add.s32 	%r302, %r301, 1;
$L__BB0_49:
	shl.b32 	%r274, %r302, 6;
	cvt.u64.u32 	%rd69, %r274;
	and.b64  	%rd70, %rd69, 64;
	add.s64 	%rd72, %rd67, %rd70;
	mul.rn.f64 	%fd715, %fd805, %fd805;
	and.b32  	%r275, %r302, 1;
	setp.eq.b32 	%p108, %r275, 1;
	selp.f64 	%fd716, 0dBDA8FF8320FD8164, 0d3DE5DB65F9785EBA, %p108;
	ld.global.nc.v2.f64 	{%fd717, %fd718}, [%rd72];
	fma.rn.f64 	%fd719, %fd716, %fd715, %fd717;
	fma.rn.f64 	%fd720, %fd719, %fd715, %fd718;
	ld.global.nc.v2.f64 	{%fd721, %fd722}, [%rd72+16];
	fma.rn.f64 	%fd723, %fd720, %fd715, %fd721;
	fma.rn.f64 	%fd724, %fd723, %fd715, %fd722;
	ld.global.nc.v2.f64 	{%fd725, %fd726}, [%rd72+32];
	fma.rn.f64 	%fd727, %fd724, %fd715, %fd725;
	fma.rn.f64 	%fd728, %fd727, %fd715, %fd726;
	fma.rn.f64 	%fd729, %fd728, %fd805, %fd805;
	fma.rn.f64 	%fd730, %fd728, %fd715, 0d3FF0000000000000;
	selp.f64 	%fd731, %fd730, %fd729, %p108;
	and.b32  	%r276, %r302, 2;
	setp.eq.s32 	%p109, %r276, 0;
	mov.f64 	%fd732, 0d0000000000000000;
	sub.f64 	%fd733, %fd732, %fd731;
	selp.f64 	%fd734, %fd731, %fd733, %p109;
	fma.rn.f64 	%fd735, %fd734, 0d3FE0000000000000, 0d3FE0000000000000;
	mul.f64 	%fd736, %fd735, 0d406FE00000000000;
	cvt.rzi.u32.f64 	%r277, %fd736;
	st.global.u8 	[%rd2+1], %r277;
	add.f64 	%fd51, %fd37, 0d3FF0000000000000;
	abs.f64 	%fd52, %fd51;
	setp.neu.f64 	%p110, %fd52, 0d7FF0000000000000;
	@%p110 bra 	$L__BB0_51;
	mov.f64 	%fd742, 0d0000000000000000;
	mul.rn.f64 	%fd807, %fd51, %fd742;
	mov.b32 	%r304, 1;
	bra.uni 	$L__BB0_54;
$L__BB0_51:
	mul.f64 	%fd737, %fd51, 0d3FE45F306DC9C883;
	cvt.rni.s32.f64 	%r303, %fd737;
	cvt.rn.f64.s32 	%fd738, %r303;
	fma.rn.f64 	%fd739, %fd738, 0dBFF921FB54442D18, %fd51;
	fma.rn.f64 	%fd740, %fd738, 0dBC91A62633145C00, %fd739;
	fma.rn.f64 	%fd807, %fd738, 0dB97B839A252049C0, %fd740;
	setp.ltu.f64 	%p111, %fd52, 0d41E0000000000000;
	@%p111 bra 	$L__BB0_53;
	{ // callseq 17, 0
	.param .b64 param0;
	st.param.f64 	[param0], %fd51;
	.param .align 16 .b8 retval0[16];
	call.uni (retval0), 
	__internal_trig_reduction_slowpathd, 
	(
	param0
	);
	ld.param.f64 	%fd807, [retval0];
	ld.param.b32 	%r303, [retval0+8];
	} // callseq 17
$L__BB0_53:
	add.s32 	%r304, %r303, 1;
$L__BB0_54:
	shl.b32 	%r280, %r304, 6;
	cvt.u64.u32 	%rd73, %r280;
	and.b64  	%rd74, %rd73, 64;
	add.s64 	%rd76, %rd67, %rd74;
	mul.rn.f64 	%fd743, %fd807, %fd807;
	and.b32  	%r281, %r304, 1;
	setp.eq.b32 	%p112, %r281, 1;
	selp.f64 	%fd744, 0dBDA8FF8320FD8164, 0d3DE5DB65F9785EBA, %p112;
	ld.global.nc.v2.f64 	{%fd745, %fd746}, [%rd76];
	fma.rn.f64 	%fd747, %fd744, %fd743, %fd745;
	fma.rn.f64 	%fd748, %fd747, %fd743, %fd746;
	ld.global.nc.v2.f64 	{%fd749, %fd750}, [%rd76+16];
	fma.rn.f64 	%fd751, %fd748, %fd743, %fd749;
	fma.rn.f64 	%fd752, %fd751, %fd743, %fd750;
	ld.global.nc.v2.f64 	{%fd753, %fd754}, [%rd76+32];
	fma.rn.f64 	%fd755, %fd752, %fd743, %fd753;
	fma.rn.f64 	%fd756, %fd755, %fd743, %fd754;
	fma.rn.f64 	%fd757, %fd756, %fd807, %fd807;
	fma.rn.f64 	%fd758, %fd756, %fd743, 0d3FF0000000000000;
	selp.f64 	%fd759, %fd758, %fd757, %p112;
	and.b32  	%r282, %r304, 2;
	setp.eq.s32 	%p113, %r282, 0;
	mov.f64 	%fd760, 0d0000000000000000;
	sub.f64 	%fd761, %fd760, %fd759;
	selp.f64 	%fd762, %fd759, %fd761, %p113;
	fma.rn.f64 	%fd763, %fd762, 0d3FE0000000000000, 0d3FE0000000000000;
	mul.f64 	%fd764, %fd763, 0d406FE00000000000;
	cvt.rzi.u32.f64 	%r283, %fd764;
	st.global.u8 	[%rd2+2], %r283;
	bra.uni 	$L__BB0_143;
$L__BB0_55:
	mul.f64 	%fd58, %fd36, 0d3FC999999999999A;
	abs.f64 	%fd59, %fd58;
	setp.neu.f64 	%p90, %fd59, 0d7FF0000000000000;
	@%p90 bra 	$L__BB0_57;
	mov.f64 	%fd602, 0d0000000000000000;
	mul.rn.f64 	%fd809, %fd58, %fd602;
	mov.b32 	%r306, 1;
	bra.uni 	$L__BB0_60;
$L__BB0_57:
	mul.f64 	%fd597, %fd58, 0d3FE45F306DC9C883;
	cvt.rni.s32.f64 	%r305, %fd597;
	cvt.rn.f64.s32 	%fd598, %r305;
	fma.rn.f64 	%fd599, %fd598, 0dBFF921FB54442D18, %fd58;
	fma.rn.f64 	%fd600, %fd598, 0dBC91A62633145C00, %fd599;
	fma.rn.f64 	%fd809, %fd598, 0dB97B839A252049C0, %fd600;
	setp.ltu.f64 	%p91, %fd59, 0d41E0000000000000;
	@%p91 bra 	$L__BB0_59;
	{ // callseq 12, 0
	.param .b64 param0;
	st.param.f64 	[param0], %fd58;
	.param .align 16 .b8 retval0[16];
	call.uni (retval0), 
	__internal_trig_reduction_slowpathd, 
	(
	param0
	);
	ld.param.f64 	%fd809, [retval0];
	ld.param.b32 	%r305, [retval0+8];
	} // callseq 12
$L__BB0_59:
	add.s32 	%r306, %r305, 1;
$L__BB0_60:
	shl.b32 	%r250, %r306, 6;
	cvt.u64.u32 	%rd53, %r250;
	and.b64  	%rd54, %rd53, 64;
	mov.u64 	%rd55, __cudart_sin_cos_coeffs;
	add.s64 	%rd56, %rd55, %rd54;
	mul.rn.f64 	%fd603, %fd809, %fd809;
	and.b32  	%r251, %r306, 1;
	setp.eq.b32 	%p92, %r251, 1;
	selp.f64 	%fd604, 0dBDA8FF8320FD8164, 0d3DE5DB65F9785EBA, %p92;
	ld.global.nc.v2.f64 	{%fd605, %fd606}, [%rd56];
	fma.rn.f64 	%fd607, %fd604, %fd603, %fd605;
	fma.rn.f64 	%fd608, %fd607, %fd603, %fd606;
	ld.global.nc.v2.f64 	{%fd609, %fd610}, [%rd56+16];
	fma.rn.f64 	%fd611, %fd608, %fd603, %fd609;
	fma.rn.f64 	%fd612, %fd611, %fd603, %fd610;
	ld.global.nc.v2.f64 	{%fd613, %fd614}, [%rd56+32];
	fma.rn.f64 	%fd615, %fd612, %fd603, %fd613;
	fma.rn.f64 	%fd616, %fd615, %fd603, %fd614;
	fma.rn.f64 	%fd617, %fd616, %fd809, %fd809;
	fma.rn.f64 	%fd618, %fd616, %fd603, 0d3FF0000000000000;
	selp.f64 	%fd619, %fd618, %fd617, %p92;
	and.b32  	%r252, %r306, 2;
	setp.eq.s32 	%p93, %r252, 0;
	mov.f64 	%fd620, 0d0000000000000000;
	sub.f64 	%fd621, %fd620, %fd619;
	selp.f64 	%fd622, %fd619, %fd621, %p93;
	fma.rn.f64 	%fd623, %fd622, 0d3FE0000000000000, 0d3FE0000000000000;
	mul.f64 	%fd624, %fd623, 0d406FE00000000000;
	cvt.rzi.u32.f64 	%r253, %fd624;
	st.global.u8 	[%rd2], %r253;
	add.f64 	%fd65, %fd58, 0d4000000000000000;
	abs.f64 	%fd66, %fd65;
	setp.neu.f64 	%p94, %fd66, 0d7FF0000000000000;
	@%p94 bra 	$L__BB0_62;
	mov.f64 	%fd630, 0d0000000000000000;
	mul.rn.f64 	%fd811, %fd65, %fd630;
	mov.b32 	%r308, 1;
	bra.uni 	$L__BB0_65;
$L__BB0_62:
	mul.f64 	%fd625, %fd65, 0d3FE45F306DC9C883;
	cvt.rni.s32.f64 	%r307, %fd625;
	cvt.rn.f64.s32 	%fd626, %r307;
	fma.rn.f64 	%fd627, %fd626, 0dBFF921FB54442D18, %fd65;
	fma.rn.f64 	%fd628, %fd626, 0dBC91A62633145C00, %fd627;
	fma.rn.f64 	%fd811, %fd626, 0dB97B839A252049C0, %fd628;
	setp.ltu.f64 	%p95, %fd66, 0d41E0000000000000;
	@%p95 bra 	$L__BB0_64;
	{ // callseq 13, 0
	.param .b64 param0;
	st.param.f64 	[param0], %fd65;
	.param .align 16 .b8 retval0[16];
	call.uni (retval0), 
	__internal_trig_reduction_slowpathd, 
	(
	param0
	);
	ld.param.f64 	%fd811, [retval0];
	ld.param.b32 	%r307, [retval0+8];
	} // callseq 13
$L__BB0_64:
	add.s32 	%r308, %r307, 1;
$L__BB0_65:
	shl.b32 	%r256, %r308, 6;
	cvt.u64.u32 	%rd57, %r256;
	and.b64  	%rd58, %rd57, 64;
	add.s64 	%rd60, %rd55, %rd58;
	mul.rn.f64 	%fd631, %fd811, %fd811;
	and.b32  	%r257, %r308, 1;
	setp.eq.b32 	%p96, %r257, 1;
	selp.f64 	%fd632, 0dBDA8FF8320FD8164, 0d3DE5DB65F9785EBA, %p96;
	ld.global.nc.v2.f64 	{%fd633, %fd634}, [%rd60];
	fma.rn.f64 	%fd635, %fd632, %fd631, %fd633;
	fma.rn.f64 	%fd636, %fd635, %fd631, %fd634;
	ld.global.nc.v2.f64 	{%fd637, %fd638}, [%rd60+16];
	fma.rn.f64 	%fd639, %fd636, %fd631, %fd637;
	fma.rn.f64 	%fd640, %fd639, %fd631, %fd638;
	ld.global.nc.v2.f64 	{%fd641, %fd642}, [%rd60+32];
	fma.rn.f64 	%fd643, %fd640, %fd631, %fd641;
	fma.rn.f64 	%fd644, %fd643, %fd631, %fd642;
	fma.rn.f64 	%fd645, %fd644, %fd811, %fd811;
	fma.rn.f64 	%fd646, %fd644, %fd631, 0d3FF0000000000000;
	selp.f64 	%fd647, %fd646, %fd645, %p96;
	and.b32  	%r258, %r308, 2;
	setp.eq.s32 	%p97, %r258, 0;
	mov.f64 	%fd648, 0d0000000000000000;
	sub.f64 	%fd649, %fd648, %fd647;
	selp.f64 	%fd650, %fd647, %fd649, %p97;
	fma.rn.f64 	%fd651, %fd650, 0d3FE0000000000000, 0d3FE0000000000000;
	mul.f64 	%fd652, %fd651, 0d406FE00000000000;
	cvt.rzi.u32.f64 	%r259, %fd652;
	st.global.u8 	[%rd2+1], %r259;
	add.f64 	%fd72, %fd58, 0d4010000000000000;
	abs.f64 	%fd73, %fd72;
	setp.neu.f64 	%p98, %fd73, 0d7FF0000000000000;
	@%p98 bra 	$L__BB0_67;
	mov.f64 	%fd658, 0d0000000000000000;
	mul.rn.f64 	%fd813, %fd72, %fd658;
	mov.b32 	%r310, 1;
	bra.uni 	$L__BB0_70;
$L__BB0_67:
	mul.f64 	%fd653, %fd72, 0d3FE45F306DC9C883;
	cvt.rni.s32.f64 	%r309, %fd653;
	cvt.rn.f64.s32 	%fd654, %r309;
	fma.rn.f64 	%fd655, %fd654, 0dBFF921FB54442D18, %fd72;
	fma.rn.f64 	%fd656, %fd654, 0dBC91A62633145C00, %fd655;
	fma.rn.f64 	%fd813, %fd654, 0dB97B839A252049C0, %fd656;
	setp.ltu.f64 	%p99, %fd73, 0d41E0000000000000;
	@%p99 bra 	$L__BB0_69;
	{ // callseq 14, 0
	.param .b64 param0;
	st.param.f64 	[param0], %fd72;
	.param .align 16 .b8 retval0[16];
	call.uni (retval0), 
	__internal_trig_reduction_slowpathd, 
	(
	param0
	);
	ld.param.f64 	%fd813, [retval0];
	ld.param.b32 	%r309, [retval0+8];
	} // callseq 14
$L__BB0_69:
	add.s32 	%r310, %r309, 1;
$L__BB0_70:
	shl.b32 	%r262, %r310, 6;
	cvt.u64.u32 	%rd61, %r262;
	and.b64  	%rd62, %rd61, 64;
	add.s64 	%rd64, %rd55, %rd62;
	mul.rn.f64 	%fd659, %fd813, %fd813;
	and.b32  	%r263, %r310, 1;
	setp.eq.b32 	%p100, %r263, 1;
	selp.f64 	%fd660, 0dBDA8FF8320FD8164, 0d3DE5DB65F9785EBA, %p100;
	ld.global.nc.v2.f64 	{%fd661, %fd662}, [%rd64];
	fma.rn.f64 	%fd663, %fd660, %fd659, %fd661;
	fma.rn.f64 	%fd664, %fd663, %fd659, %fd662;
	ld.global.nc.v2.f64 	{%fd665, %fd666}, [%rd64+16];
	fma.rn.f64 	%fd667, %fd664, %fd659, %fd665;
	fma.rn.f64 	%fd668, %fd667, %fd659, %fd666;
	ld.global.nc.v2.f64 	{%fd669, %fd670}, [%rd64+32];
	fma.rn.f64 	%fd671, %fd668, %fd659, %fd669;
	fma.rn.f64 	%fd672, %fd671, %fd659, %fd670;
	fma.rn.f64 	%fd673, %fd672, %fd813, %fd813;
	fma.rn.f64 	%fd674, %fd672, %fd659, 0d3FF0000000000000;
	selp.f64 	%fd675, %fd674, %fd673, %p100;
	and.b32  	%r264, %r310, 2;
	setp.eq.s32 	%p101, %r264, 0;
	mov.f64 	%fd676, 0d0000000000000000;
	sub.f64 	%fd677, %fd676, %fd675;
	selp.f64 	%fd678, %fd675, %fd677, %p101;
	fma.rn.f64 	%fd679, %fd678, 0d3FE0000000000000, 0d3FE0000000000000;
	mul.f64 	%fd680, %fd679, 0d406FE00000000000;
	cvt.rzi.u32.f64 	%r265, %fd680;
	st.global.u8 	[%rd2+2], %r265;
	bra.uni 	$L__BB0_143;
$L__BB0_71:
	mul.f64 	%fd513, %fd79, 0d3FE45F306DC9C883;
	cvt.rni.s32.f64 	%r311, %fd513;
	cvt.rn.f64.s32 	%fd514, %r311;
	fma.rn.f64 	%fd515, %fd514, 0dBFF921FB54442D18, %fd79;
	fma.rn.f64 	%fd516, %fd514, 0dBC91A62633145C00, %fd515;
	fma.rn.f64 	%fd815, %fd514, 0dB97B839A252049C0, %fd516;
	setp.ltu.f64 	%p78, %fd80, 0d41E0000000000000;
	@%p78 bra 	$L__BB0_73;
	{ // callseq 9, 0
	.param .b64 param0;
	st.param.f64 	[param0], %fd79;
	.param .align 16 .b8 retval0[16];
	call.uni (retval0), 
	__internal_trig_reduction_slowpathd, 
	(
	param0
	);
	ld.param.f64 	%fd815, [retval0];
	ld.param.b32 	%r311, [retval0+8];
	} // callseq 9
$L__BB0_73:
	add.s32 	%r312, %r311, 1;
$L__BB0_74:
	shl.b32 	%r232, %r312, 6;
	cvt.u64.u32 	%rd41, %r232;
	and.b64  	%rd42, %rd41, 64;
	mov.u64 	%rd43, __cudart_sin_cos_coeffs;
	add.s64 	%rd44, %rd43, %rd42;
	mul.rn.f64 	%fd519, %fd815, %fd815;
	and.b32  	%r233, %r312, 1;
	setp.eq.b32 	%p79, %r233, 1;
	selp.f64 	%fd520, 0dBDA8FF8320FD8164, 0d3DE5DB65F9785EBA, %p79;
	ld.global.nc.v2.f64 	{%fd521, %fd522}, [%rd44];
	fma.rn.f64 	%fd523, %fd520, %fd519, %fd521;
	fma.rn.f64 	%fd524, %fd523, %fd519, %fd522;
	ld.global.nc.v2.f64 	{%fd525, %fd526}, [%rd44+16];
	fma.rn.f64 	%fd527, %fd524, %fd519, %fd525;
	fma.rn.f64 	%fd528, %fd527, %fd519, %fd526;
	ld.global.nc.v2.f64 	{%fd529, %fd530}, [%rd44+32];
	fma.rn.f64 	%fd531, %fd528, %fd519, %fd529;
	fma.rn.f64 	%fd532, %fd531, %fd519, %fd530;
	fma.rn.f64 	%fd533, %fd532, %fd815, %fd815;
	fma.rn.f64 	%fd534, %fd532, %fd519, 0d3FF0000000000000;
	selp.f64 	%fd535, %fd534, %fd533, %p79;
	and.b32  	%r234, %r312, 2;
	setp.eq.s32 	%p80, %r234, 0;
	mov.f64 	%fd536, 0d0000000000000000;
	sub.f64 	%fd537, %fd536, %fd535;
	selp.f64 	%fd538, %fd535, %fd537, %p80;
	fma.rn.f64 	%fd86, %fd538, 0dBFE0000000000000, 0d3FF8000000000000;
	add.f64 	%fd87, %fd79, %fd79;
	abs.f64 	%fd88, %fd87;
	setp.neu.f64 	%p81, %fd88, 0d7FF0000000000000;
	@%p81 bra 	$L__BB0_76;
	mov.f64 	%fd544, 0d0000000000000000;
	mul.rn.f64 	%fd817, %fd87, %fd544;
	mov.b32 	%r314, 1;
	bra.uni 	$L__BB0_79;
$L__BB0_76:
	mul.f64 	%fd539, %fd87, 0d3FE45F306DC9C883;
	cvt.rni.s32.f64 	%r313, %fd539;
	cvt.rn.f64.s32 	%fd540, %r313;
	fma.rn.f64 	%fd541, %fd540, 0dBFF921FB54442D18, %fd87;
	fma.rn.f64 	%fd542, %fd540, 0dBC91A62633145C00, %fd541;
	fma.rn.f64 	%fd817, %fd540, 0dB97B839A252049C0, %fd542;
	setp.ltu.f64 	%p82, %fd88, 0d41E0000000000000;
	@%p82 bra 	$L__BB0_78;
	{ // callseq 10, 0
	.param .b64 param0;
	st.param.f64 	[param0], %fd87;
	.param .align 16 .b8 retval0[16];
	call.uni (retval0), 
	__internal_trig_reduction_slowpathd, 
	(
	param0
	);
	ld.param.f64 	%fd817, [retval0];
	ld.param.b32 	%r313, [retval0+8];
	} // callseq 10
$L__BB0_78:
	add.s32 	%r314, %r313, 1;
$L__BB0_79:
	mul.f64 	%fd545, %fd86, 0d406FE00000000000;
	shl.b32 	%r237, %r314, 6;
	cvt.u64.u32 	%rd45, %r237;
	and.b64  	%rd46, %rd45, 64;
	add.s64 	%rd48, %rd43, %rd46;
	mul.rn.f64 	%fd546, %fd817, %fd817;
	and.b32  	%r238, %r314, 1;
	setp.eq.b32 	%p83, %r238, 1;
	selp.f64 	%fd547, 0dBDA8FF8320FD8164, 0d3DE5DB65F9785EBA, %p83;
	ld.global.nc.v2.f64 	{%fd548, %fd549}, [%rd48];
	fma.rn.f64 	%fd550, %fd547, %fd546, %fd548;
	fma.rn.f64 	%fd551, %fd550, %fd546, %fd549;
	ld.global.nc.v2.f64 	{%fd552, %fd553}, [%rd48+16];
	fma.rn.f64 	%fd554, %fd551, %fd546, %fd552;
	fma.rn.f64 	%fd555, %fd554, %fd546, %fd553;
	ld.global.nc.v2.f64 	{%fd556, %fd557}, [%rd48+32];
	fma.rn.f64 	%fd558, %fd555, %fd546, %fd556;
	fma.rn.f64 	%fd559, %fd558, %fd546, %fd557;
	fma.rn.f64 	%fd560, %fd559, %fd817, %fd817;
	fma.rn.f64 	%fd561, %fd559, %fd546, 0d3FF0000000000000;
	selp.f64 	%fd562, %fd561, %fd560, %p83;
	and.b32  	%r239, %r314, 2;
	setp.eq.s32 	%p84, %r239, 0;
	mov.f64 	%fd563, 0d0000000000000000;
	sub.f64 	%fd564, %fd563, %fd562;
	selp.f64 	%fd94, %fd562, %fd564, %p84;
	setp.gt.f64 	%p85, %fd545, 0d406FE00000000000;
	selp.f64 	%fd565, 0d406FE00000000000, %fd545, %p85;
	cvt.rzi.u32.f64 	%r240, %fd565;
	st.global.u8 	[%rd2], %r240;
	add.f64 	%fd95, %fd79, 0d3FE0000000000000;
	abs.f64 	%fd96, %fd95;
	setp.neu.f64 	%p86, %fd96, 0d7FF0000000000000;
	@%p86 bra 	$L__BB0_81;
	mov.f64 	%fd571, 0d0000000000000000;
	mul.rn.f64 	%fd819, %fd95, %fd571;
	mov.b32 	%r316, 1;
	bra.uni 	$L__BB0_84;
$L__BB0_81:
	mul.f64 	%fd566, %fd95, 0d3FE45F306DC9C883;
	cvt.rni.s32.f64 	%r315, %fd566;
	cvt.rn.f64.s32 	%fd567, %r315;
	fma.rn.f64 	%fd568, %fd567, 0dBFF921FB54442D18, %fd95;
	fma.rn.f64 	%fd569, %fd567, 0dBC91A62633145C00, %fd568;
	fma.rn.f64 	%fd819, %fd567, 0dB97B839A252049C0, %fd569;
	setp.ltu.f64 	%p87, %fd96, 0d41E0000000000000;
	@%p87 bra 	$L__BB0_83;
	{ // callseq 11, 0
	.param .b64 param0;
	st.param.f64 	[param0], %fd95;
	.param .align 16 .b8 retval0[16];
	call.uni (retval0), 
	__internal_trig_reduction_slowpathd, 
	(
	param0
	);
	ld.param.f64 	%fd819, [retval0];
	ld.param.b32 	%r315, [retval0+8];
	} // callseq 11
$L__BB0_83:
	add.s32 	%r316, %r315, 1;
$L__BB0_84:
	mul.f64 	%fd572, %fd94, 0d3FC999999999999A;
	shl.b32 	%r243, %r316, 6;
	cvt.u64.u32 	%rd49, %r243;
	and.b64  	%rd50, %rd49, 64;
	add.s64 	%rd52, %rd43, %rd50;
	mul.rn.f64 	%fd573, %fd819, %fd819;
	and.b32  	%r244, %r316, 1;
	setp.eq.b32 	%p88, %r244, 1;
	selp.f64 	%fd574, 0dBDA8FF8320FD8164, 0d3DE5DB65F9785EBA, %p88;
	ld.global.nc.v2.f64 	{%fd575, %fd576}, [%rd52];
	fma.rn.f64 	%fd577, %fd574, %fd573, %fd575;
	fma.rn.f64 	%fd578, %fd577, %fd573, %fd576;
	ld.global.nc.v2.f64 	{%fd579, %fd580}, [%rd52+16];
	fma.rn.f64 	%fd581, %fd578, %fd573, %fd579;
	fma.rn.f64 	%fd582, %fd581, %fd573, %fd580;
	ld.global.nc.v2.f64 	{%fd583, %fd584}, [%rd52+32];
	fma.rn.f64 	%fd585, %fd582, %fd573, %fd583;
	fma.rn.f64 	%fd586, %fd585, %fd573, %fd584;
	fma.rn.f64 	%fd587, %fd586, %fd819, %fd819;
	fma.rn.f64 	%fd588, %fd586, %fd573, 0d3FF0000000000000;
	selp.f64 	%fd589, %fd588, %fd587, %p88;
	and.b32  	%r245, %r316, 2;
	setp.eq.s32 	%p89, %r245, 0;
	mov.f64 	%fd590, 0d0000000000000000;
	sub.f64 	%fd591, %fd590, %fd589;
	selp.f64 	%fd592, %fd589, %fd591, %p89;
	fma.rn.f64 	%fd593, %fd592, 0d3FD999999999999A, 0d3FD3333333333333;
	mul.f64 	%fd594, %fd593, 0d406FE00000000000;
	cvt.rzi.u32.f64 	%r246, %fd594;
	st.global.u8 	[%rd2+1], %r246;
	max.f64 	%fd595, %fd572, 0d0000000000000000;
	mul.f64 	%fd596, %fd595, 0d406FE00000000000;
	cvt.rzi.u32.f64 	%r247, %fd596;
	st.global.u8 	[%rd2+2], %r247;
	bra.uni 	$L__BB0_143;
$L__BB0_85:
	mul.f64 	%fd102, %fd36, 0d3FBEB851EB851EB8;
	add.f64 	%fd103, %fd102, 0d4000000000000000;
	abs.f64 	%fd104, %fd103;
	setp.neu.f64 	%p65, %fd104, 0d7FF0000000000000;
	@%p65 bra 	$L__BB0_87;
	mov.f64 	%fd434, 0d0000000000000000;
	mul.rn.f64 	%fd821, %fd103, %fd434;
	mov.b32 	%r318, 1;
	bra.uni 	$L__BB0_90;
$L__BB0_87:
	mul.f64 	%fd429, %fd103, 0d3FE45F306DC9C883;
	cvt.rni.s32.f64 	%r317, %fd429;
	cvt.rn.f64.s32 	%fd430, %r317;
	fma.rn.f64 	%fd431, %fd430, 0dBFF921FB54442D18, %fd103;
	fma.rn.f64 	%fd432, %fd430, 0dBC91A62633145C00, %fd431;
	fma.rn.f64 	%fd821, %fd430, 0dB97B839A252049C0, %fd432;
	setp.ltu.f64 	%p66, %fd104, 0d41E0000000000000;
	@%p66 bra 	$L__BB0_89;
	{ // callseq 6, 0
	.param .b64 param0;
	st.param.f64 	[param0], %fd103;
	.param .align 16 .b8 retval0[16];
	call.uni (retval0), 
	__internal_trig_reduction_slowpathd, 
	(
	param0
	);
	ld.param.f64 	%fd821, [retval0];
	ld.param.b32 	%r317, [retval0+8];
	} // callseq 6
$L__BB0_89:
	add.s32 	%r318, %r317, 1;
$L__BB0_90:
	shl.b32 	%r214, %r318, 6;
	cvt.u64.u32 	%rd29, %r214;
	and.b64  	%rd30, %rd29, 64;
	mov.u64 	%rd31, __cudart_sin_cos_coeffs;
	add.s64 	%rd32, %rd31, %rd30;
	mul.rn.f64 	%fd435, %fd821, %fd821;
	and.b32  	%r215, %r318, 1;
	setp.eq.b32 	%p67, %r215, 1;
	selp.f64 	%fd436, 0dBDA8FF8320FD8164, 0d3DE5DB65F9785EBA, %p67;
	ld.global.nc.v2.f64 	{%fd437, %fd438}, [%rd32];
	fma.rn.f64 	%fd439, %fd436, %fd435, %fd437;
	fma.rn.f64 	%fd440, %fd439, %fd435, %fd438;
	ld.global.nc.v2.f64 	{%fd441, %fd442}, [%rd32+16];
	fma.rn.f64 	%fd443, %fd440, %fd435, %fd441;
	fma.rn.f64 	%fd444, %fd443, %fd435, %fd442;
	ld.global.nc.v2.f64 	{%fd445, %fd446}, [%rd32+32];
	fma.rn.f64 	%fd447, %fd444, %fd435, %fd445;
	fma.rn.f64 	%fd448, %fd447, %fd435, %fd446;
	fma.rn.f64 	%fd449, %fd448, %fd821, %fd821;
	fma.rn.f64 	%fd450, %fd448, %fd435, 0d3FF0000000000000;
	selp.f64 	%fd451, %fd450, %fd449, %p67;
	and.b32  	%r216, %r318, 2;
	setp.eq.s32 	%p68, %r216, 0;
	mov.f64 	%fd452, 0d0000000000000000;
	sub.f64 	%fd453, %fd452, %fd451;
	selp.f64 	%fd454, %fd451, %fd453, %p68;
	fma.rn.f64 	%fd455, %fd454, 0d3FC999999999999A, 0d3FB999999999999A;
	mul.f64 	%fd456, %fd455, 0d406FE00000000000;
	cvt.rzi.u32.f64 	%r217, %fd456;
	st.global.u8 	[%rd2], %r217;
	add.f64 	%fd110, %fd102, 0d3FF0000000000000;
	abs.f64 	%fd111, %fd110;
	setp.neu.f64 	%p69, %fd111, 0d7FF0000000000000;
	@%p69 bra 	$L__BB0_92;
	mov.f64 	%fd462, 0d0000000000000000;
	mul.rn.f64 	%fd823, %fd110, %fd462;
	mov.b32 	%r320, 1;
	bra.uni 	$L__BB0_95;
$L__BB0_92:
	mul.f64 	%fd457, %fd110, 0d3FE45F306DC9C883;
	cvt.rni.s32.f64 	%r319, %fd457;
	cvt.rn.f64.s32 	%fd458, %r319;
	fma.rn.f64 	%fd459, %fd458, 0dBFF921FB54442D18, %fd110;
	fma.rn.f64 	%fd460, %fd458, 0dBC91A62633145C00, %fd459;
	fma.rn.f64 	%fd823, %fd458, 0dB97B839A252049C0, %fd460;
	setp.ltu.f64 	%p70, %fd111, 0d41E0000000000000;
	@%p70 bra 	$L__BB0_94;
	{ // callseq 7, 0
	.param .b64 param0;
	st.param.f64 	[param0], %fd110;
	.param .align 16 .b8 retval0[16];
	call.uni (retval0), 
	__internal_trig_reduction_slowpathd, 
	(
	param0
	);
	ld.param.f64 	%fd823, [retval0];
	ld.param.b32 	%r319, [retval0+8];
	} // callseq 7
$L__BB0_94:
	add.s32 	%r320, %r319, 1;
$L__BB0_95:
	shl.b32 	%r220, %r320, 6;
	cvt.u64.u32 	%rd33, %r220;
	and.b64  	%rd34, %rd33, 64;
	add.s64 	%rd36, %rd31, %rd34;
	mul.rn.f64 	%fd463, %fd823, %fd823;
	and.b32  	%r221, %r320, 1;
	setp.eq.b32 	%p71, %r221, 1;
	selp.f64 	%fd464, 0dBDA8FF8320FD8164, 0d3DE5DB65F9785EBA, %p71;
	ld.global.nc.v2.f64 	{%fd465, %fd466}, [%rd36];
	fma.rn.f64 	%fd467, %fd464, %fd463, %fd465;
	fma.rn.f64 	%fd468, %fd467, %fd463, %fd466;
	ld.global.nc.v2.f64 	{%fd469, %fd470}, [%rd36+16];
	fma.rn.f64 	%fd471, %fd468, %fd463, %fd469;
	fma.rn.f64 	%fd472, %fd471, %fd463, %fd470;
	ld.global.nc.v2.f64 	{%fd473, %fd474}, [%rd36+32];
	fma.rn.f64 	%fd475, %fd472, %fd463, %fd473;
	fma.rn.f64 	%fd476, %fd475, %fd463, %fd474;
	fma.rn.f64 	%fd477, %fd476, %fd823, %fd823;
	fma.rn.f64 	%fd478, %fd476, %fd463, 0d3FF0000000000000;
	selp.f64 	%fd479, %fd478, %fd477, %p71;
	and.b32  	%r222, %r320, 2;
	setp.eq.s32 	%p72, %r222, 0;
	mov.f64 	%fd480, 0d0000000000000000;
	sub.f64 	%fd481, %fd480, %fd479;
	selp.f64 	%fd482, %fd479, %fd481, %p72;
	fma.rn.f64 	%fd483, %fd482, 0d3FD999999999999A, 0d3FD3333333333333;
	mul.f64 	%fd484, %fd483, 0d406FE00000000000;
	cvt.rzi.u32.f64 	%r223, %fd484;
	st.global.u8 	[%rd2+1], %r223;
	abs.f64 	%fd117, %fd102;
	setp.neu.f64 	%p73, %fd117, 0d7FF0000000000000;
	@%p73 bra 	$L__BB0_97;
	mov.f64 	%fd490, 0d0000000000000000;
	mul.rn.f64 	%fd825, %fd102, %fd490;
	mov.b32 	%r322, 1;
	bra.uni 	$L__BB0_100;
$L__BB0_97:
	mul.f64 	%fd485, %fd102, 0d3FE45F306DC9C883;
	cvt.rni.s32.f64 	%r321, %fd485;
	cvt.rn.f64.s32 	%fd486, %r321;
	fma.rn.f64 	%fd487, %fd486, 0dBFF921FB54442D18, %fd102;
	fma.rn.f64 	%fd488, %fd486, 0dBC91A62633145C00, %fd487;
	fma.rn.f64 	%fd825, %fd486, 0dB97B839A252049C0, %fd488;
	setp.ltu.f64 	%p74, %fd117, 0d41E0000000000000;
	@%p74 bra 	$L__BB0_99;
	{ // callseq 8, 0
	.param .b64 param0;
	st.param.f64 	[param0], %fd102;
	.param .align 16 .b8 retval0[16];
	call.uni (retval0), 
	__internal_trig_reduction_slowpathd, 
	(
	param0
	);
	ld.param.f64 	%fd825, [retval0];
	ld.param.b32 	%r321, [retval0+8];
	} // callseq 8
$L__BB0_99:
	add.s32 	%r322, %r321, 1;
$L__BB0_100:
	shl.b32 	%r226, %r322, 6;
	cvt.u64.u32 	%rd37, %r226;
	and.b64  	%rd38, %rd37, 64;
	add.s64 	%rd40, %rd31, %rd38;
	mul.rn.f64 	%fd491, %fd825, %fd825;
	and.b32  	%r227, %r322, 1;
	setp.eq.b32 	%p75, %r227, 1;
	selp.f64 	%fd492, 0dBDA8FF8320FD8164, 0d3DE5DB65F9785EBA, %p75;
	ld.global.nc.v2.f64 	{%fd493, %fd494}, [%rd40];
	fma.rn.f64 	%fd495, %fd492, %fd491, %fd493;
	fma.rn.f64 	%fd496, %fd495, %fd491, %fd494;
	ld.global.nc.v2.f64 	{%fd497, %fd498}, [%rd40+16];
	fma.rn.f64 	%fd499, %fd496, %fd491, %fd497;
	fma.rn.f64 	%fd500, %fd499, %fd491, %fd498;
	ld.global.nc.v2.f64 	{%fd501, %fd502}, [%rd40+32];
	fma.rn.f64 	%fd503, %fd500, %fd491, %fd501;
	fma.rn.f64 	%fd504, %fd503, %fd491, %fd502;
	fma.rn.f64 	%fd505, %fd504, %fd825, %fd825;
	fma.rn.f64 	%fd506, %fd504, %fd491, 0d3FF0000000000000;
	selp.f64 	%fd507, %fd506, %fd505, %p75;
	and.b32  	%r228, %r322, 2;
	setp.eq.s32 	%p76, %r228, 0;
	mov.f64 	%fd508, 0d0000000000000000;
	sub.f64 	%fd509, %fd508, %fd507;
	selp.f64 	%fd510, %fd507, %fd509, %p76;
	fma.rn.f64 	%fd511, %fd510, 0d3FE0000000000000, 0d3FE0000000000000;
	mul.f64 	%fd512, %fd511, 0d406FE00000000000;
	cvt.rzi.u32.f64 	%r229, %fd512;
	st.global.u8 	[%rd2+2], %r229;
	bra.uni 	$L__BB0_143;
$L__BB0_101:
	mul.f64 	%fd345, %fd123, 0d3FE45F306DC9C883;
	cvt.rni.s32.f64 	%r323, %fd345;
	cvt.rn.f64.s32 	%fd346, %r323;
	fma.rn.f64 	%fd347, %fd346, 0dBFF921FB54442D18, %fd123;
	fma.rn.f64 	%fd348, %fd346, 0dBC91A62633145C00, %fd347;
	fma.rn.f64 	%fd827, %fd346, 0dB97B839A252049C0, %fd348;
	setp.ltu.f64 	%p54, %fd124, 0d41E0000000000000;
	@%p54 bra 	$L__BB0_103;
	{ // callseq 3, 0
	.param .b64 param0;
	st.param.f64 	[param0], %fd123;
	.param .align 16 .b8 retval0[16];
	call.uni (retval0), 
	__internal_trig_reduction_slowpathd, 
	(
	param0
	);
	ld.param.f64 	%fd827, [retval0];
	ld.param.b32 	%r323, [retval0+8];
	} // callseq 3
$L__BB0_103:
	add.s32 	%r324, %r323, 1;
$L__BB0_104:
	shl.b32 	%r196, %r324, 6;
	cvt.u64.u32 	%rd17, %r196;
	and.b64  	%rd18, %rd17, 64;
	mov.u64 	%rd19, __cudart_sin_cos_coeffs;
	add.s64 	%rd20, %rd19, %rd18;
	mul.rn.f64 	%fd351, %fd827, %fd827;
	and.b32  	%r197, %r324, 1;
	setp.eq.b32 	%p55, %r197, 1;
	selp.f64 	%fd352, 0dBDA8FF8320FD8164, 0d3DE5DB65F9785EBA, %p55;
	ld.global.nc.v2.f64 	{%fd353, %fd354}, [%rd20];
	fma.rn.f64 	%fd355, %fd352, %fd351, %fd353;
	fma.rn.f64 	%fd356, %fd355, %fd351, %fd354;
	ld.global.nc.v2.f64 	{%fd357, %fd358}, [%rd20+16];
	fma.rn.f64 	%fd359, %fd356, %fd351, %fd357;
	fma.rn.f64 	%fd360, %fd359, %fd351, %fd358;
	ld.global.nc.v2.f64 	{%fd361, %fd362}, [%rd20+32];
	fma.rn.f64 	%fd363, %fd360, %fd351, %fd361;
	fma.rn.f64 	%fd364, %fd363, %fd351, %fd362;
	fma.rn.f64 	%fd365, %fd364, %fd827, %fd827;
	fma.rn.f64 	%fd366, %fd364, %fd351, 0d3FF0000000000000;
	selp.f64 	%fd367, %fd366, %fd365, %p55;
	and.b32  	%r198, %r324, 2;
	setp.eq.s32 	%p56, %r198, 0;
	mov.f64 	%fd368, 0d0000000000000000;
	sub.f64 	%fd369, %fd368, %fd367;
	selp.f64 	%fd370, %fd367, %fd369, %p56;
	fma.rn.f64 	%fd371, %fd370, 0d3FE0000000000000, 0d3FE0000000000000;
	mul.f64 	%fd372, %fd371, 0d406FE00000000000;
	cvt.rzi.u32.f64 	%r199, %fd372;
	st.global.u8 	[%rd2], %r199;
	add.f64 	%fd130, %fd123, 0d4004000000000000;
	abs.f64 	%fd131, %fd130;
	setp.neu.f64 	%p57, %fd131, 0d7FF0000000000000;
	@%p57 bra 	$L__BB0_106;
	mov.f64 	%fd378, 0d0000000000000000;
	mul.rn.f64 	%fd829, %fd130, %fd378;
	mov.b32 	%r326, 1;
	bra.uni 	$L__BB0_109;
$L__BB0_106:
	mul.f64 	%fd373, %fd130, 0d3FE45F306DC9C883;
	cvt.rni.s32.f64 	%r325, %fd373;
	cvt.rn.f64.s32 	%fd374, %r325;
	fma.rn.f64 	%fd375, %fd374, 0dBFF921FB54442D18, %fd130;
	fma.rn.f64 	%fd376, %fd374, 0dBC91A62633145C00, %fd375;
	fma.rn.f64 	%fd829, %fd374, 0dB97B839A252049C0, %fd376;
	setp.ltu.f64 	%p58, %fd131, 0d41E0000000000000;
	@%p58 bra 	$L__BB0_108;
	{ // callseq 4, 0
	.param .b64 param0;
	st.param.f64 	[param0], %fd130;
	.param .align 16 .b8 retval0[16];
	call.uni (retval0), 
	__internal_trig_reduction_slowpathd, 
	(
	param0
	);
	ld.param.f64 	%fd829, [retval0];
	ld.param.b32 	%r325, [retval0+8];
	} // callseq 4
$L__BB0_108:
	add.s32 	%r326, %r325, 1;
$L__BB0_109:
	shl.b32 	%r202, %r326, 6;
	cvt.u64.u32 	%rd21, %r202;
	and.b64  	%rd22, %rd21, 64;
	add.s64 	%rd24, %rd19, %rd22;
	mul.rn.f64 	%fd379, %fd829, %fd829;
	and.b32  	%r203, %r326, 1;
	setp.eq.b32 	%p59, %r203, 1;
	selp.f64 	%fd380, 0dBDA8FF8320FD8164, 0d3DE5DB65F9785EBA, %p59;
	ld.global.nc.v2.f64 	{%fd381, %fd382}, [%rd24];
	fma.rn.f64 	%fd383, %fd380, %fd379, %fd381;
	fma.rn.f64 	%fd384, %fd383, %fd379, %fd382;
	ld.global.nc.v2.f64 	{%fd385, %fd386}, [%rd24+16];
	fma.rn.f64 	%fd387, %fd384, %fd379, %fd385;
	fma.rn.f64 	%fd388, %fd387, %fd379, %fd386;
	ld.global.nc.v2.f64 	{%fd389, %fd390}, [%rd24+32];
	fma.rn.f64 	%fd391, %fd388, %fd379, %fd389;
	fma.rn.f64 	%fd392, %fd391, %fd379, %fd390;
	fma.rn.f64 	%fd393, %fd392, %fd829, %fd829;
	fma.rn.f64 	%fd394, %fd392, %fd379, 0d3FF0000000000000;
	selp.f64 	%fd395, %fd394, %fd393, %p59;
	and.b32  	%r204, %r326, 2;
	setp.eq.s32 	%p60, %r204, 0;
	mov.f64 	%fd396, 0d0000000000000000;
	sub.f64 	%fd397, %fd396, %fd395;
	selp.f64 	%fd398, %fd395, %fd397, %p60;
	fma.rn.f64 	%fd399, %fd398, 0d3FD3333333333333, 0d3FC999999999999A;
	mul.f64 	%fd400, %fd399, 0d406FE00000000000;
	cvt.rzi.u32.f64 	%r205, %fd400;
	st.global.u8 	[%rd2+1], %r205;
	add.f64 	%fd137, %fd123, 0d3FF0000000000000;
	abs.f64 	%fd138, %fd137;
	setp.neu.f64 	%p61, %fd138, 0d7FF0000000000000;
	@%p61 bra 	$L__BB0_111;
	mov.f64 	%fd406, 0d0000000000000000;
	mul.rn.f64 	%fd831, %fd137, %fd406;
	mov.b32 	%r328, 1;
	bra.uni 	$L__BB0_114;
$L__BB0_111:
	mul.f64 	%fd401, %fd137, 0d3FE45F306DC9C883;
	cvt.rni.s32.f64 	%r327, %fd401;
	cvt.rn.f64.s32 	%fd402, %r327;
	fma.rn.f64 	%fd403, %fd402, 0dBFF921FB54442D18, %fd137;
	fma.rn.f64 	%fd404, %fd402, 0dBC91A62633145C00, %fd403;
	fma.rn.f64 	%fd831, %fd402, 0dB97B839A252049C0, %fd404;
	setp.ltu.f64 	%p62, %fd138, 0d41E0000000000000;
	@%p62 bra 	$L__BB0_113;
	{ // callseq 5, 0
	.param .b64 param0;
	st.param.f64 	[param0], %fd137;
	.param .align 16 .b8 retval0[16];
	call.uni (retval0), 
	__internal_trig_reduction_slowpathd, 
	(
	param0
	);
	ld.param.f64 	%fd831, [retval0];
	ld.param.b32 	%r327, [retval0+8];
	} // callseq 5
$L__BB0_113:
	add.s32 	%r328, %r327, 1;
$L__BB0_114:
	shl.b32 	%r208, %r328, 6;
	cvt.u64.u32 	%rd25, %r208;
	and.b64  	%rd26, %rd25, 64;
	add.s64 	%rd28, %rd19, %rd26;
	mul.rn.f64 	%fd407, %fd831, %fd831;
	and.b32  	%r209, %r328, 1;
	setp.eq.b32 	%p63, %r209, 1;
	selp.f64 	%fd408, 0dBDA8FF8320FD8164, 0d3DE5DB65F9785EBA, %p63;
	ld.global.nc.v2.f64 	{%fd409, %fd410}, [%rd28];
	fma.rn.f64 	%fd411, %fd408, %fd407, %fd409;
	fma.rn.f64 	%fd412, %fd411, %fd407, %fd410;
	ld.global.nc.v2.f64 	{%fd413, %fd414}, [%rd28+16];
	fma.rn.f64 	%fd415, %fd412, %fd407, %fd413;
	fma.rn.f64 	%fd416, %fd415, %fd407, %fd414;
	ld.global.nc.v2.f64 	{%fd417, %fd418}, [%rd28+32];
	fma.rn.f64 	%fd419, %fd416, %fd407, %fd417;
	fma.rn.f64 	%fd420, %fd419, %fd407, %fd418;
	fma.rn.f64 	%fd421, %fd420, %fd831, %fd831;
	fma.rn.f64 	%fd422, %fd420, %fd407, 0d3FF0000000000000;
	selp.f64 	%fd423, %fd422, %fd421, %p63;
	and.b32  	%r210, %r328, 2;
	setp.eq.s32 	%p64, %r210, 0;
	mov.f64 	%fd424, 0d0000000000000000;
	sub.f64 	%fd425, %fd424, %fd423;
	selp.f64 	%fd426, %fd423, %fd425, %p64;
	fma.rn.f64 	%fd427, %fd426, 0d3FE0000000000000, 0d3FE0000000000000;
	mul.f64 	%fd428, %fd427, 0d406FE00000000000;
	cvt.rzi.u32.f64 	%r211, %fd428;
	st.global.u8 	[%rd2+2], %r211;
	bra.uni 	$L__BB0_143;
$L__BB0_115:
	mul.f64 	%fd144, %fd36, 0d3FB999999999999A;
	abs.f64 	%fd145, %fd144;
	setp.neu.f64 	%p49, %fd145, 0d7FF0000000000000;
	@%p49 bra 	$L__BB0_117;
	mov.f64 	%fd322, 0d0000000000000000;
	mul.rn.f64 	%fd833, %fd144, %fd322;
	mov.b32 	%r330, 1;
	bra.uni 	$L__BB0_120;
$L__BB0_117:
	mul.f64 	%fd317, %fd144, 0d3FE45F306DC9C883;
	cvt.rni.s32.f64 	%r329, %fd317;
	cvt.rn.f64.s32 	%fd318, %r329;
	fma.rn.f64 	%fd319, %fd318, 0dBFF921FB54442D18, %fd144;
	fma.rn.f64 	%fd320, %fd318, 0dBC91A62633145C00, %fd319;
	fma.rn.f64 	%fd833, %fd318, 0dB97B839A252049C0, %fd320;
	setp.ltu.f64 	%p50, %fd145, 0d41E0000000000000;
	@%p50 bra 	$L__BB0_119;
	{ // callseq 2, 0
	.param .b64 param0;
	st.param.f64 	[param0], %fd144;
	.param .align 16 .b8 retval0[16];
	call.uni (retval0), 
	__internal_trig_reduction_slowpathd, 
	(
	param0
	);
	ld.param.f64 	%fd833, [retval0];
	ld.param.b32 	%r329, [retval0+8];
	} // callseq 2
$L__BB0_119:
	add.s32 	%r330, %r329, 1;
$L__BB0_120:
	shl.b32 	%r190, %r330, 6;
	cvt.u64.u32 	%rd13, %r190;
	and.b64  	%rd14, %rd13, 64;
	mov.u64 	%rd15, __cudart_sin_cos_coeffs;
	add.s64 	%rd16, %rd15, %rd14;
	mul.rn.f64 	%fd323, %fd833, %fd833;
	and.b32  	%r191, %r330, 1;
	setp.eq.b32 	%p51, %r191, 1;
	selp.f64 	%fd324, 0dBDA8FF8320FD8164, 0d3DE5DB65F9785EBA, %p51;
	ld.global.nc.v2.f64 	{%fd325, %fd326}, [%rd16];
	fma.rn.f64 	%fd327, %fd324, %fd323, %fd325;
	fma.rn.f64 	%fd328, %fd327, %fd323, %fd326;
	ld.global.nc.v2.f64 	{%fd329, %fd330}, [%rd16+16];
	fma.rn.f64 	%fd331, %fd328, %fd323, %fd329;
	fma.rn.f64 	%fd332, %fd331, %fd323, %fd330;
	ld.global.nc.v2.f64 	{%fd333, %fd334}, [%rd16+32];
	fma.rn.f64 	%fd335, %fd332, %fd323, %fd333;
	fma.rn.f64 	%fd336, %fd335, %fd323, %fd334;
	fma.rn.f64 	%fd337, %fd336, %fd833, %fd833;
	fma.rn.f64 	%fd338, %fd336, %fd323, 0d3FF0000000000000;
	selp.f64 	%fd339, %fd338, %fd337, %p51;
	and.b32  	%r192, %r330, 2;
	setp.eq.s32 	%p52, %r192, 0;
	mov.f64 	%fd340, 0d0000000000000000;
	sub.f64 	%fd341, %fd340, %fd339;
	selp.f64 	%fd342, %fd339, %fd341, %p52;
	fma.rn.f64 	%fd343, %fd342, 0d3FE0000000000000, 0d3FE0000000000000;
	mul.f64 	%fd344, %fd343, 0d406FE00000000000;
	cvt.rzi.u32.f64 	%r193, %fd344;
	cvt.u16.u32 	%rs5, %r193;
	st.global.u8 	[%rd2+2], %rs5;
	st.global.u8 	[%rd2+1], %rs5;
	st.global.u8 	[%rd2], %rs5;
	bra.uni 	$L__BB0_143;
$L__BB0_121:
	mul.f64 	%fd277, %fd151, 0d3FE45F306DC9C883;
	cvt.rni.s32.f64 	%r331, %fd277;
	cvt.rn.f64.s32 	%fd278, %r331;
	fma.rn.f64 	%fd279, %fd278, 0dBFF921FB54442D18, %fd151;
	fma.rn.f64 	%fd280, %fd278, 0dBC91A62633145C00, %fd279;
	fma.rn.f64 	%fd835, %fd278, 0dB97B839A252049C0, %fd280;
	setp.ltu.f64 	%p33, %fd152, 0d41E0000000000000;
	@%p33 bra 	$L__BB0_123;
	{ // callseq 0, 0
	.param .b64 param0;
	st.param.f64 	[param0], %fd151;
	.param .align 16 .b8 retval0[16];
	call.uni (retval0), 
	__internal_trig_reduction_slowpathd, 
	(
	param0
	);
	ld.param.f64 	%fd835, [retval0];
	ld.param.b32 	%r331, [retval0+8];
	} // callseq 0
$L__BB0_123:
	add.s32 	%r332, %r331, 1;
$L__BB0_124:
	shl.b32 	%r167, %r332, 6;
	cvt.u64.u32 	%rd9, %r167;
	and.b64  	%rd10, %rd9, 64;
	mov.u64 	%rd11, __cudart_sin_cos_coeffs;
	add.s64 	%rd12, %rd11, %rd10;
	mul.rn.f64 	%fd283, %fd835, %fd835;
	and.b32  	%r168, %r332, 1;
	setp.eq.b32 	%p34, %r168, 1;
	selp.f64 	%fd284, 0dBDA8FF8320FD8164, 0d3DE5DB65F9785EBA, %p34;
	ld.global.nc.v2.f64 	{%fd285, %fd286}, [%rd12];
	fma.rn.f64 	%fd287, %fd284, %fd283, %fd285;
	fma.rn.f64 	%fd288, %fd287, %fd283, %fd286;
	ld.global.nc.v2.f64 	{%fd289, %fd290}, [%rd12+16];
	fma.rn.f64 	%fd291, %fd288, %fd283, %fd289;
	fma.rn.f64 	%fd292, %fd291, %fd283, %fd290;
	ld.global.nc.v2.f64 	{%fd293, %fd294}, [%rd12+32];
	fma.rn.f64 	%fd295, %fd292, %fd283, %fd293;
	fma.rn.f64 	%fd296, %fd295, %fd283, %fd294;
	fma.rn.f64 	%fd297, %fd296, %fd835, %fd835;
	fma.rn.f64 	%fd298, %fd296, %fd283, 0d3FF0000000000000;
	selp.f64 	%fd299, %fd298, %fd297, %p34;
	and.b32  	%r169, %r332, 2;
	setp.eq.s32 	%p35, %r169, 0;
	mov.f64 	%fd300, 0d0000000000000000;
	sub.f64 	%fd301, %fd300, %fd299;
	selp.f64 	%fd302, %fd299, %fd301, %p35;
	fma.rn.f64 	%fd158, %fd302, 0d3FE0000000000000, 0d3FE0000000000000;
	{
	.reg .b32 %temp; 
	mov.b64 	{%temp, %r113}, %fd158;
	}
	mov.f64 	%fd303, 0d4000000000000000;
	{
	.reg .b32 %temp; 
	mov.b64 	{%temp, %r170}, %fd303;
	}
	and.b32  	%r115, %r170, 2146435072;
	setp.eq.s32 	%p36, %r115, 1062207488;
	abs.f64 	%fd159, %fd158;
	{ // callseq 1, 0
	.param .b64 param0;
	st.param.f64 	[param0], %fd159;
	.param .b64 retval0;
	call.uni (retval0), 
	__internal_accurate_pow, 
	(
	param0
	);
	ld.param.f64 	%fd304, [retval0];
	} // callseq 1
	setp.lt.s32 	%p37, %r113, 0;
	neg.f64 	%fd306, %fd304;
	selp.f64 	%fd307, %fd306, %fd304, %p36;
	selp.f64 	%fd837, %fd307, %fd304, %p37;
	setp.neu.f64 	%p38, %fd158, 0d0000000000000000;
	@%p38 bra 	$L__BB0_126;
	setp.eq.s32 	%p39, %r115, 1062207488;
	selp.b32 	%r171, %r113, 0, %p39;
	setp.lt.s32 	%p40, %r170, 0;
	or.b32  	%r172, %r171, 2146435072;
	selp.b32 	%r173, %r172, %r171, %p40;
	mov.b32 	%r174, 0;
	mov.b64 	%fd837, {%r174, %r173};
$L__BB0_126:
	add.f64 	%fd308, %fd158, 0d4000000000000000;
	{
	.reg .b32 %temp; 
	mov.b64 	{%temp, %r175}, %fd308;
	}
	and.b32  	%r176, %r175, 2146435072;
	setp.ne.s32 	%p41, %r176, 2146435072;
	@%p41 bra 	$L__BB0_131;
	setp.num.f64 	%p42, %fd158, %fd158;
	@%p42 bra 	$L__BB0_129;
	mov.f64 	%fd309, 0d4000000000000000;
	add.rn.f64 	%fd837, %fd158, %fd309;
	bra.uni 	$L__BB0_131;
$L__BB0_129:
	setp.neu.f64 	%p43, %fd159, 0d7FF0000000000000;
	@%p43 bra 	$L__BB0_131;
	setp.lt.s32 	%p44, %r113, 0;
	setp.eq.s32 	%p45, %r115, 1062207488;
	setp.lt.s32 	%p46, %r170, 0;
	selp.b32 	%r178, 0, 2146435072, %p46;
	and.b32  	%r179, %r170, 2147483647;
	setp.ne.s32 	%p47, %r179, 1071644672;
	or.b32  	%r180, %r178, -2147483648;
	selp.b32 	%r181, %r180, %r178, %p47;
	selp.b32 	%r182, %r181, %r178, %p45;
	selp.b32 	%r183, %r182, %r178, %p44;
	mov.b32 	%r184, 0;
	mov.b64 	%fd837, {%r184, %r183};
$L__BB0_131:
	setp.eq.f64 	%p48, %fd158, 0d3FF0000000000000;
	selp.f64 	%fd310, 0d3FF0000000000000, %fd837, %p48;
	fma.rn.f64 	%fd311, %fd310, 0d3FE6666666666666, 0d3FD3333333333333;
	mul.f64 	%fd312, %fd311, 0d406FE00000000000;
	cvt.rzi.u32.f64 	%r185, %fd312;
	st.global.u8 	[%rd2], %r185;
	fma.rn.f64 	%fd313, %fd310, 0d3FE0000000000000, 0d3FE0000000000000;
	mul.f64 	%fd314, %fd313, 0d406FE00000000000;
	cvt.rzi.u32.f64 	%r186, %fd314;
	st.global.u8 	[%rd2+1], %r186;
	fma.rn.f64 	%fd315, %fd310, 0d3FC999999999999A, 0d3FE999999999999A;
	mul.f64 	%fd316, %fd315, 0d406FE00000000000;
	cvt.rzi.u32.f64 	%r187, %fd316;
	st.global.u8 	[%rd2+2], %r187;
	bra.uni 	$L__BB0_143;
$L__BB0_132:
	mul.f64 	%fd767, %fd36, 0d4076800000000000;
	cvt.rn.f64.s32 	%fd768, %r118;
	div.rn.f64 	%fd769, %fd767, %fd768;
	div.rn.f64 	%fd770, %fd769, 0d4076800000000000;
	mul.f64 	%fd771, %fd770, 0d4018000000000000;
	cvt.rmi.f64.f64 	%fd772, %fd771;
	sub.f64 	%fd166, %fd771, %fd772;
	cvt.rzi.s32.f64 	%r284, %fd772;
	mov.f64 	%fd840, 0d0000000000000000;
	mov.f64 	%fd838, 0d3FF0000000000000;
	setp.gt.s32 	%p114, %r284, 1;
	@%p114 bra 	$L__BB0_136;
	setp.eq.s32 	%p118, %r284, 0;
	mov.f64 	%fd839, %fd166;
	@%p118 bra 	$L__BB0_142;
	setp.eq.s32 	%p119, %r284, 1;
	@%p119 bra 	$L__BB0_135;
	bra.uni 	$L__BB0_139;
$L__BB0_135:
	mov.f64 	%fd839, 0d3FF0000000000000;
	sub.f64 	%fd838, %fd839, %fd166;
	bra.uni 	$L__BB0_142;
$L__BB0_136:
	setp.eq.s32 	%p115, %r284, 2;
	mov.f64 	%fd838, 0d0000000000000000;
	@%p115 bra 	$L__BB0_141;
	setp.eq.s32 	%p116, %r284, 3;
	mov.f64 	%fd840, 0d3FF0000000000000;
	@%p116 bra 	$L__BB0_146;
	setp.eq.s32 	%p117, %r284, 4;
	@%p117 bra 	$L__BB0_140;
$L__BB0_139:
	mov.f64 	%fd838, 0d3FF0000000000000;
	sub.f64 	%fd840, %fd838, %fd166;
	mov.f64 	%fd839, 0d0000000000000000;
	bra.uni 	$L__BB0_142;
$L__BB0_140:
	mov.f64 	%fd839, 0d0000000000000000;
	mov.f64 	%fd838, %fd166;
	bra.uni 	$L__BB0_142;
$L__BB0_141:
	mov.f64 	%fd839, 0d3FF0000000000000;
	mov.f64 	%fd840, %fd166;
$L__BB0_142:
	mul.f64 	%fd783, %fd838, 0d406FE00000000000;
	cvt.rzi.u32.f64 	%r285, %fd783;
	st.global.u8 	[%rd2], %r285;
	mul.f64 	%fd784, %fd839, 0d406FE00000000000;
	cvt.rzi.u32.f64 	%r286, %fd784;
	st.global.u8 	[%rd2+1], %r286;
	mul.f64 	%fd785, %fd840, 0d406FE00000000000;
	cvt.rzi.u32.f64 	%r287, %fd785;
	st.global.u8 	[%rd2+2], %r287;
$L__BB0_143:
	mov.b16 	%rs7, 255;
	st.global.u8 	[%rd2+3], %rs7;
$L__BB0_144:
	ret;
$L__BB0_145:
	mad.lo.s32 	%r130, %r116, %r127, %r1;
	shl.b32 	%r131, %r130, 2;
	cvt.u64.u32 	%rd6, %r131;
	add.s64 	%rd7, %rd1, %rd6;
	mov.b16 	%rs3, 0;
	st.global.u8 	[%rd7+2], %rs3;
	st.global.u8 	[%rd7+1], %rs3;
	st.global.u8 	[%rd7], %rs3;
	mov.b16 	%rs4, 255;
	st.global.u8 	[%rd7+3], %rs4;
	bra.uni 	$L__BB0_144;
$L__BB0_146:
	mov.f64 	%fd776, 0d3FF0000000000000;
	sub.f64 	%fd839, %fd776, %fd166;
	bra.uni 	$L__BB0_142;

}
.func  (.param .align 16 .b8 func_retval0[16]) __internal_trig_reduction_slowpathd(
	.param .b64 __internal_trig_reduction_slowpathd_param_0
)
{
	.local .align 8 .b8 	__local_depot1[40];
	.reg .b64 	%SP;
	.reg .b64 	%SPL;
	.reg .pred 	%p<10>;
	.reg .b32 	%r<47>;
	.reg .b64 	%rd<74>;
	.reg .b64 	%fd<5>;

	mov.u64 	%SPL, __local_depot1;
	ld.param.f64 	%fd4, [__internal_trig_reduction_slowpathd_param_0];
	add.u64 	%rd1, %SPL, 0;
	{
	.reg .b32 %temp; 
	mov.b64 	{%temp, %r1}, %fd4;
	}
	shr.u32 	%r2, %r1, 20;
	and.b32  	%r3, %r2, 2047;
	setp.eq.s32 	%p1, %r3, 2047;
	mov.b32 	%r46, 0;
	@%p1 bra 	$L__BB1_9;
	add.s32 	%r20, %r3, -1024;
	mov.b64 	%rd20, %fd4;
	shl.b64 	%rd2, %rd20, 11;
	shr.u32 	%r4, %r20, 6;
	sub.s32 	%r45, 15, %r4;
	sub.s32 	%r21, 19, %r4;
	setp.lt.u32 	%p2, %r20, 128;
	selp.b32 	%r6, 18, %r21, %p2;
	setp.ge.s32 	%p3, %r45, %r6;
	mov.b64 	%rd70, 0;
	@%p3 bra 	$L__BB1_4;
	add.s32 	%r23, %r6, %r4;
	neg.s32 	%r43, %r23;
	or.b64  	%rd3, %rd2, -9223372036854775808;
	mov.b64 	%rd70, 0;
	mov.b32 	%r42, 0;
	mov.u64 	%rd25, __cudart_i2opi_d;
	mov.u32 	%r44, %r45;
$L__BB1_3:
	.pragma "nounroll";
	mul.wide.s32 	%rd22, %r42, 8;
	add.s64 	%rd23, %rd1, %rd22;
	mul.wide.s32 	%rd24, %r44, 8;
	add.s64 	%rd26, %rd25, %rd24;
	ld.global.nc.u64 	%rd27, [%rd26];
	{
	.reg .u32 %r0, %r1, %r2, %r3, %alo, %ahi, %blo, %bhi, %clo, %chi;
	mov.b64 	{%alo,%ahi}, %rd27;
	mov.b64 	{%blo,%bhi}, %rd3;
	mov.b64 	{%clo,%chi}, %rd70;
	mad.lo.cc.u32 	%r0, %alo, %blo, %clo;
	madc.hi.cc.u32 	%r1, %alo, %blo, %chi;
	madc.hi.u32 	%r2, %alo, %bhi, 0;
	mad.lo.cc.u32 	%r1, %alo, %bhi, %r1;
	madc.hi.cc.u32 	%r2, %ahi, %blo, %r2;
	madc.hi.u32 	%r3, %ahi, %bhi, 0;
	mad.lo.cc.u32 	%r1, %ahi, %blo, %r1;
	madc.lo.cc.u32 	%r2, %ahi, %bhi, %r2;
	addc.u32 	%r3, %r3, 0;
	mov.b64 	%rd28, {%r0,%r1};
	mov.b64 	%rd70, {%r2,%r3};
	}
	st.local.u64 	[%rd23], %rd28;
	add.s32 	%r44, %r44, 1;
	add.s32 	%r43, %r43, 1;
	add.s32 	%r42, %r42, 1;
	setp.ne.s32 	%p4, %r43, -15;
	mov.u32 	%r45, %r6;
	@%p4 bra 	$L__BB1_3;
$L__BB1_4:
	cvt.s64.s32 	%rd29, %r45;
	cvt.u64.u32 	%rd30, %r4;
	add.s64 	%rd31, %rd30, %rd29;
	shl.b64 	%rd32, %rd31, 3;
	add.s64 	%rd33, %rd1, %rd32;
	st.local.u64 	[%rd33+-120], %rd70;
	and.b32  	%r15, %r2, 63;
	ld.local.u64 	%rd72, [%rd1+16];
	ld.local.u64 	%rd71, [%rd1+24];
	setp.eq.s32 	%p5, %r15, 0;
	@%p5 bra 	$L__BB1_6;
	shl.b64 	%rd34, %rd71, %r15;
	shr.u64 	%rd35, %rd72, 1;
	xor.b32  	%r24, %r15, 63;
	shr.u64 	%rd36, %rd35, %r24;
	or.b64  	%rd71, %rd34, %rd36;
	ld.local.u64 	%rd37, [%rd1+8];
	shl.b64 	%rd38, %rd72, %r15;
	shr.u64 	%rd39, %rd37, 1;
	shr.u64 	%rd40, %rd39, %r24;
	or.b64  	%rd72, %rd38, %rd40;
$L__BB1_6:
	and.b32  	%r25, %r1, -2147483648;
	shr.u64 	%rd41, %rd71, 62;
	cvt.u32.u64 	%r26, %rd41;
	mov.b64 	{%r27, %r28}, %rd71;
	mov.b64 	{%r29, %r30}, %rd72;
	shf.l.wrap.b32 	%r31, %r30, %r27, 2;
	shf.l.wrap.b32 	%r32, %r27, %r28, 2;
	mov.b64 	%rd42, {%r31, %r32};
	shl.b64 	%rd43, %rd72, 2;
	shr.u64 	%rd44, %rd42, 63;
	cvt.u32.u64 	%r33, %rd44;
	add.s32 	%r34, %r33, %r26;
	setp.eq.s32 	%p6, %r25, 0;
	neg.s32 	%r35, %r34;
	selp.b32 	%r46, %r34, %r35, %p6;
	setp.gt.s64 	%p7, %rd42, -1;
	mov.b64 	%rd45, 0;
	{
	.reg .u32 %r0, %r1, %r2, %r3, %a0, %a1, %a2, %a3, %b0, %b1, %b2, %b3;
	mov.b64 	{%a0,%a1}, %rd45;
	mov.b64 	{%a2,%a3}, %rd45;
	mov.b64 	{%b0,%b1}, %rd43;
	mov.b64 	{%b2,%b3}, %rd42;
	sub.cc.u32 	%r0, %a0, %b0;
	subc.cc.u32 	%r1, %a1, %b1;
	subc.cc.u32 	%r2, %a2, %b2;
	subc.u32 	%r3, %a3, %b3;
	mov.b64 	%rd46, {%r0,%r1};
	mov.b64 	%rd47, {%r2,%r3};
	}
	xor.b32  	%r36, %r25, -2147483648;
	selp.b64 	%rd73, %rd42, %rd47, %p7;
	selp.b64 	%rd14, %rd43, %rd46, %p7;
	selp.b32 	%r17, %r25, %r36, %p7;
	clz.b64 	%r37, %rd73;
	cvt.u64.u32 	%rd15, %r37;
	setp.eq.s32 	%p8, %r37, 0;
	@%p8 bra 	$L__BB1_8;
	cvt.u32.u64 	%r38, %rd15;
	and.b32  	%r39, %r38, 63;
	shl.b64 	%rd48, %rd73, %r39;
	shr.u64 	%rd49, %rd14, 1;
	not.b32 	%r40, %r38;
	and.b32  	%r41, %r40, 63;
	shr.u64 	%rd50, %rd49, %r41;
	or.b64  	%rd73, %rd48, %rd50;
$L__BB1_8:
	mov.b64 	%rd51, -3958705157555305931;
	{
	.reg .u32 %r0, %r1, %r2, %r3, %alo, %ahi, %blo, %bhi;
	mov.b64 	{%alo,%ahi}, %rd73;
	mov.b64 	{%blo,%bhi}, %rd51;
	mul.lo.u32 	%r0, %alo, %blo;
	mul.hi.u32 	%r1, %alo, %blo;
	mad.lo.cc.u32 	%r1, %alo, %bhi, %r1;
	madc.hi.u32 	%r2, %alo, %bhi, 0;
	mad.lo.cc.u32 	%r1, %ahi, %blo, %r1;
	madc.hi.cc.u32 	%r2, %ahi, %blo, %r2;
	madc.hi.u32 	%r3, %ahi, %bhi, 0;
	mad.lo.cc.u32 	%r2, %ahi, %bhi, %r2;
	addc.u32 	%r3, %r3, 0;
	mov.b64 	%rd52, {%r0,%r1};
	mov.b64 	%rd53, {%r2,%r3};
	}
	setp.gt.s64 	%p9, %rd53, 0;
	{
	.reg .u32 %r0, %r1, %r2, %r3, %a0, %a1, %a2, %a3, %b0, %b1, %b2, %b3;
	mov.b64 	{%a0,%a1}, %rd52;
	mov.b64 	{%a2,%a3}, %rd53;
	mov.b64 	{%b0,%b1}, %rd52;
	mov.b64 	{%b2,%b3}, %rd53;
	add.cc.u32 	%r0, %a0, %b0;
	addc.cc.u32 	%r1, %a1, %b1;
	addc.cc.u32 	%r2, %a2, %b2;
	addc.u32 	%r3, %a3, %b3;
	mov.b64 	%rd54, {%r0,%r1};
	mov.b64 	%rd55, {%r2,%r3};
	}
	selp.b64 	%rd56, %rd55, %rd53, %p9;
	selp.s64 	%rd57, -1, 0, %p9;
	sub.s64 	%rd58, %rd57, %rd15;
	cvt.u64.u32 	%rd59, %r17;
	shl.b64 	%rd60, %rd59, 32;
	add.s64 	%rd61, %rd56, 1;
	shr.u64 	%rd62, %rd61, 10;
	add.s64 	%rd63, %rd62, 1;
	shr.u64 	%rd64, %rd63, 1;
	shl.b64 	%rd65, %rd58, 52;
	add.s64 	%rd66, %rd65, %rd64;
	add.s64 	%rd67, %rd66, 4602678819172646912;
	or.b64  	%rd68, %rd67, %rd60;
	mov.b64 	%fd4, %rd68;
$L__BB1_9:
	st.param.f64 	[func_retval0], %fd4;
	st.param.b32 	[func_retval0+8], %r46;
	ret;

}
.func  (.param .b64 func_retval0) __internal_accurate_pow(
	.param .b64 __internal_accurate_pow_param_0
)
{
	.reg .pred 	%p<8>;
	.reg .b32 	%r<49>;
	.reg .b32 	%f<3>;
	.reg .b64 	%fd<109>;

	ld.param.f64 	%fd10, [__internal_accurate_pow_param_0];
	{
	.reg .b32 %temp; 
	mov.b64 	{%temp, %r46}, %fd10;
	}
	{
	.reg .b32 %temp; 
	mov.b64 	{%r45, %temp}, %fd10;
	}
	shr.u32 	%r47, %r46, 20;
	setp.gt.u32 	%p1, %r46, 1048575;
	@%p1 bra 	$L__BB2_2;
	mul.f64 	%fd11, %fd10, 0d4350000000000000;
	{
	.reg .b32 %temp; 
	mov.b64 	{%temp, %r46}, %fd11;
	}
	{
	.reg .b32 %temp; 
	mov.b64 	{%r45, %temp}, %fd11;
	}
	shr.u32 	%r16, %r46, 20;
	add.s32 	%r47, %r16, -54;
$L__BB2_2:
	add.s32 	%r48, %r47, -1023;
	and.b32  	%r17, %r46, -2146435073;
	or.b32  	%r18, %r17, 1072693248;
	mov.b64 	%fd107, {%r45, %r18};
	setp.lt.u32 	%p2, %r18, 1073127583;
	@%p2 bra 	$L__BB2_4;
	{
	.reg .b32 %temp; 
	mov.b64 	{%r19, %temp}, %fd107;
	}
	{
	.reg .b32 %temp; 
	mov.b64 	{%temp, %r20}, %fd107;
	}
	add.s32 	%r21, %r20, -1048576;
	mov.b64 	%fd107, {%r19, %r21};
	add.s32 	%r48, %r47, -1022;
$L__BB2_4:
	add.f64 	%fd12, %fd107, 0dBFF0000000000000;
	add.f64 	%fd13, %fd107, 0d3FF0000000000000;
	rcp.approx.ftz.f64 	%fd14, %fd13;
	neg.f64 	%fd15, %fd13;
	fma.rn.f64 	%fd16, %fd15, %fd14, 0d3FF0000000000000;
	fma.rn.f64 	%fd17, %fd16, %fd16, %fd16;
	fma.rn.f64 	%fd18, %fd17, %fd14, %fd14;
	mul.f64 	%fd19, %fd12, %fd18;
	fma.rn.f64 	%fd20, %fd12, %fd18, %fd19;
	mul.f64 	%fd21, %fd20, %fd20;
	fma.rn.f64 	%fd22, %fd21, 0d3EB0F5FF7D2CAFE2, 0d3ED0F5D241AD3B5A;
	fma.rn.f64 	%fd23, %fd22, %fd21, 0d3EF3B20A75488A3F;
	fma.rn.f64 	%fd24, %fd23, %fd21, 0d3F1745CDE4FAECD5;
	fma.rn.f64 	%fd25, %fd24, %fd21, 0d3F3C71C7258A578B;
	fma.rn.f64 	%fd26, %fd25, %fd21, 0d3F6249249242B910;
	fma.rn.f64 	%fd27, %fd26, %fd21, 0d3F89999999999DFB;
	sub.f64 	%fd28, %fd12, %fd20;
	add.f64 	%fd29, %fd28, %fd28;
	neg.f64 	%fd30, %fd20;
	fma.rn.f64 	%fd31, %fd30, %fd12, %fd29;
	mul.f64 	%fd32, %fd18, %fd31;
	fma.rn.f64 	%fd33, %fd21, %fd27, 0d3FB5555555555555;
	mov.f64 	%fd34, 0d3FB5555555555555;
	sub.f64 	%fd35, %fd34, %fd33;
	fma.rn.f64 	%fd36, %fd21, %fd27, %fd35;
	add.f64 	%fd37, %fd36, 0dBC46A4CB00B9E7B0;
	add.f64 	%fd38, %fd33, %fd37;
	sub.f64 	%fd39, %fd33, %fd38;
	add.f64 	%fd40, %fd37, %fd39;
	mul.rn.f64 	%fd41, %fd20, %fd20;
	neg.f64 	%fd42, %fd41;
	fma.rn.f64 	%fd43, %fd20, %fd20, %fd42;
	{
	.reg .b32 %temp; 
	mov.b64 	{%r22, %temp}, %fd32;
	}
	{
	.reg .b32 %temp; 
	mov.b64 	{%temp, %r23}, %fd32;
	}
	add.s32 	%r24, %r23, 1048576;
	mov.b64 	%fd44, {%r22, %r24};
	fma.rn.f64 	%fd45, %fd20, %fd44, %fd43;
	mul.rn.f64 	%fd46, %fd41, %fd20;
	neg.f64 	%fd47, %fd46;
	fma.rn.f64 	%fd48, %fd41, %fd20, %fd47;
	fma.rn.f64 	%fd49, %fd41, %fd32, %fd48;
	fma.rn.f64 	%fd50, %fd45, %fd20, %fd49;
	mul.rn.f64 	%fd51, %fd38, %fd46;
	neg.f64 	%fd52, %fd51;
	fma.rn.f64 	%fd53, %fd38, %fd46, %fd52;
	fma.rn.f64 	%fd54, %fd38, %fd50, %fd53;
	fma.rn.f64 	%fd55, %fd40, %fd46, %fd54;
	add.f64 	%fd56, %fd51, %fd55;
	sub.f64 	%fd57, %fd51, %fd56;
	add.f64 	%fd58, %fd55, %fd57;
	add.f64 	%fd59, %fd20, %fd56;
	sub.f64 	%fd60, %fd20, %fd59;
	add.f64 	%fd61, %fd56, %fd60;
	add.f64 	%fd62, %fd58, %fd61;
	add.f64 	%fd63, %fd32, %fd62;
	add.f64 	%fd64, %fd59, %fd63;
	sub.f64 	%fd65, %fd59, %fd64;
	add.f64 	%fd66, %fd63, %fd65;
	xor.b32  	%r25, %r48, -2147483648;
	mov.b32 	%r26, 1127219200;
	mov.b64 	%fd67, {%r25, %r26};
	mov.b32 	%r27, -2147483648;
	mov.b64 	%fd68, {%r27, %r26};
	sub.f64 	%fd69, %fd67, %fd68;
	fma.rn.f64 	%fd70, %fd69, 0d3FE62E42FEFA39EF, %fd64;
	fma.rn.f64 	%fd71, %fd69, 0dBFE62E42FEFA39EF, %fd70;
	sub.f64 	%fd72, %fd71, %fd64;
	sub.f64 	%fd73, %fd66, %fd72;
	fma.rn.f64 	%fd74, %fd69, 0d3C7ABC9E3B39803F, %fd73;
	add.f64 	%fd75, %fd70, %fd74;
	sub.f64 	%fd76, %fd70, %fd75;
	add.f64 	%fd77, %fd74, %fd76;
	mov.f64 	%fd78, 0d4000000000000000;
	{
	.reg .b32 %temp; 
	mov.b64 	{%temp, %r28}, %fd78;
	}
	{
	.reg .b32 %temp; 
	mov.b64 	{%r29, %temp}, %fd78;
	}
	shl.b32 	%r30, %r28, 1;
	setp.gt.u32 	%p3, %r30, -33554433;
	and.b32  	%r31, %r28, -15728641;
	selp.b32 	%r32, %r31, %r28, %p3;
	mov.b64 	%fd79, {%r29, %r32};
	mul.rn.f64 	%fd80, %fd75, %fd79;
	neg.f64 	%fd81, %fd80;
	fma.rn.f64 	%fd82, %fd75, %fd79, %fd81;
	fma.rn.f64 	%fd83, %fd77, %fd79, %fd82;
	add.f64 	%fd4, %fd80, %fd83;
	sub.f64 	%fd84, %fd80, %fd4;
	add.f64 	%fd5, %fd83, %fd84;
	fma.rn.f64 	%fd85, %fd4, 0d3FF71547652B82FE, 0d4338000000000000;
	{
	.reg .b32 %temp; 
	mov.b64 	{%r13, %temp}, %fd85;
	}
	mov.f64 	%fd86, 0dC338000000000000;
	add.rn.f64 	%fd87, %fd85, %fd86;
	fma.rn.f64 	%fd88, %fd87, 0dBFE62E42FEFA39EF, %fd4;
	fma.rn.f64 	%fd89, %fd87, 0dBC7ABC9E3B39803F, %fd88;
	fma.rn.f64 	%fd90, %fd89, 0d3E5ADE1569CE2BDF, 0d3E928AF3FCA213EA;
	fma.rn.f64 	%fd91, %fd90, %fd89, 0d3EC71DEE62401315;
	fma.rn.f64 	%fd92, %fd91, %fd89, 0d3EFA01997C89EB71;
	fma.rn.f64 	%fd93, %fd92, %fd89, 0d3F2A01A014761F65;
	fma.rn.f64 	%fd94, %fd93, %fd89, 0d3F56C16C1852B7AF;
	fma.rn.f64 	%fd95, %fd94, %fd89, 0d3F81111111122322;
	fma.rn.f64 	%fd96, %fd95, %fd89, 0d3FA55555555502A1;
	fma.rn.f64 	%fd97, %fd96, %fd89, 0d3FC5555555555511;
	fma.rn.f64 	%fd98, %fd97, %fd89, 0d3FE000000000000B;
	fma.rn.f64 	%fd99, %fd98, %fd89, 0d3FF0000000000000;
	fma.rn.f64 	%fd100, %fd99, %fd89, 0d3FF0000000000000;
	{
	.reg .b32 %temp; 
	mov.b64 	{%r14, %temp}, %fd100;
	}
	{
	.reg .b32 %temp; 
	mov.b64 	{%temp, %r15}, %fd100;
	}
	shl.b32 	%r33, %r13, 20;
	add.s32 	%r34, %r33, %r15;
	mov.b64 	%fd108, {%r14, %r34};
	{
	.reg .b32 %temp; 
	mov.b64 	{%temp, %r35}, %fd4;
	}
	mov.b32 	%f2, %r35;
	abs.f32 	%f1, %f2;
	setp.lt.f32 	%p4, %f1, 0f4086232B;
	@%p4 bra 	$L__BB2_7;
	setp.lt.f64 	%p5, %fd4, 0d0000000000000000;
	add.f64 	%fd101, %fd4, 0d7FF0000000000000;
	selp.f64 	%fd108, 0d0000000000000000, %fd101, %p5;
	setp.geu.f32 	%p6, %f1, 0f40874800;
	@%p6 bra 	$L__BB2_7;
	shr.u32 	%r36, %r13, 31;
	add.s32 	%r37, %r13, %r36;
	shr.s32 	%r38, %r37, 1;
	shl.b32 	%r39, %r38, 20;
	add.s32 	%r40, %r15, %r39;
	mov.b64 	%fd102, {%r14, %r40};
	sub.s32 	%r41, %r13, %r38;
	shl.b32 	%r42, %r41, 20;
	add.s32 	%r43, %r42, 1072693248;
	mov.b32 	%r44, 0;
	mov.b64 	%fd103, {%r44, %r43};
	mul.f64 	%fd108, %fd103, %fd102;
$L__BB2_7:
	abs.f64 	%fd104, %fd108;
	setp.eq.f64 	%p7, %fd104, 0d7FF0000000000000;
	fma.rn.f64 	%fd105, %fd108, %fd5, %fd108;
	selp.f64 	%fd106, %fd108, %fd105, %p7;
	st.param.f64 	[func_retval0], %fd106;
	ret;

}


// ===== COMPILED SASS (sm_100) =====

	.target	sm_100

	.elftype	@"ET_EXEC"


//--------------------- .note.nv.tkinfo           --------------------------
	.section	.note.nv.tkinfo,"",@"SHT_NOTE"
	.sectionflags	@"SHF_NOTE_NV_TKINFO"
	.tkinfo
        /*0018*/ 	.word	0x00000002
        /*0030*/ 	.string	""
        /*0030*/ 	.string	"ptxas"
        /*0030*/ 	.string	"Cuda compilation tools, release 13.0, V13.0.88"
        /*0030*/ 	.string	"Build cuda_13.0.r13.0/compiler.36424714_0"
        /*0030*/ 	.string	"-arch sm_100 -m 64 "



//--------------------- .note.nv.cuinfo           --------------------------
	.section	.note.nv.cuinfo,"",@"SHT_NOTE"
	.sectionflags	@"SHF_NOTE_NV_CUINFO"
        /*0018*/ 	.short	0x0002
        /*001a*/ 	.short	0x0064
        /*001c*/ 	.short	0x0082
	.zero		2


//--------------------- .nv.info                  --------------------------
	.section	.nv.info,"",@"SHT_CUDA_INFO"
	.align	4


	//----- nvinfo : EIATTR_REGCOUNT
	.align		4
        /*0000*/ 	.byte	0x04, 0x2f
        /*0002*/ 	.short	(.L_3 - .L_2)
	.align		4
.L_2:
        /*0004*/ 	.word	index@(_Z17mandelbrot_kernelPhiidddii)
        /*0008*/ 	.word	0x00000020


	//----- nvinfo : EIATTR_FRAME_SIZE
	.align		4
.L_3:
        /*000c*/ 	.byte	0x04, 0x11
        /*000e*/ 	.short	(.L_5 - .L_4)
	.align		4
.L_4:
        /*0010*/ 	.word	index@($_Z17mandelbrot_kernelPhiidddii$__internal_trig_reduction_slowpathd)
        /*0014*/ 	.word	0x00000028


	//----- nvinfo : EIATTR_FRAME_SIZE
	.align		4
.L_5:
        /*0018*/ 	.byte	0x04, 0x11
        /*001a*/ 	.short	(.L_7 - .L_6)
	.align		4
.L_6:
        /*001c*/ 	.word	index@($_Z17mandelbrot_kernelPhiidddii$__internal_accurate_pow)
        /*0020*/ 	.word	0x00000028


	//----- nvinfo : EIATTR_FRAME_SIZE
	.align		4
.L_7:
        /*0024*/ 	.byte	0x04, 0x11
        /*0026*/ 	.short	(.L_9 - .L_8)
	.align		4
.L_8:
        /*0028*/ 	.word	index@($__internal_0_$__cuda_sm20_div_rn_f64_full)
        /*002c*/ 	.word	0x00000028


	//----- nvinfo : EIATTR_FRAME_SIZE
	.align		4
.L_9:
        /*0030*/ 	.byte	0x04, 0x11
        /*0032*/ 	.short	(.L_11 - .L_10)
	.align		4
.L_10:
        /*0034*/ 	.word	index@(_Z17mandelbrot_kernelPhiidddii)
        /*0038*/ 	.word	0x00000028


	//----- nvinfo : EIATTR_MIN_STACK_SIZE
	.align		4
.L_11:
        /*003c*/ 	.byte	0x04, 0x12
        /*003e*/ 	.short	(.L_13 - .L_12)
	.align		4
.L_12:
        /*0040*/ 	.word	index@(_Z17mandelbrot_kernelPhiidddii)
        /*0044*/ 	.word	0x00000028
.L_13:


//--------------------- .nv.compat                --------------------------
	.section	.nv.compat,"",@"SHT_CUDA_COMPAT_INFO"
	.align	4
        /*0000*/ 	.byte	0x02, 0x09, 0x00, 0x00, 0x02, 0x02, 0x01, 0x00, 0x02, 0x05, 0x05, 0x00, 0x03, 0x07, 0x01, 0x01
        /*0010*/ 	.byte	0x02, 0x03, 0x00, 0x00, 0x02, 0x06, 0x01, 0x00, 0x04, 0x0b, 0x08, 0x00, 0x01, 0x00, 0x00, 0x00
        /*0020*/ 	.byte	0x00, 0x00, 0x00, 0x00


//--------------------- .nv.info._Z17mandelbrot_kernelPhiidddii --------------------------
	.section	.nv.info._Z17mandelbrot_kernelPhiidddii,"",@"SHT_CUDA_INFO"
	.sectionflags	@""
	.align	4


	//----- nvinfo : EIATTR_CUDA_API_VERSION
	.align		4
        /*0000*/ 	.byte	0x04, 0x37
        /*0002*/ 	.short	(.L_15 - .L_14)
.L_14:
        /*0004*/ 	.word	0x00000082


	//----- nvinfo : EIATTR_KPARAM_INFO
	.align		4
.L_15:
        /*0008*/ 	.byte	0x04, 0x17
        /*000a*/ 	.short	(.L_17 - .L_16)
.L_16:
        /*000c*/ 	.word	0x00000000
        /*0010*/ 	.short	0x0007
        /*0012*/ 	.short	0x002c
        /*0014*/ 	.byte	0x00, 0xf0, 0x11, 0x00


	//----- nvinfo : EIATTR_KPARAM_INFO
	.align		4
.L_17:
        /*0018*/ 	.byte	0x04, 0x17
        /*001a*/ 	.short	(.L_19 - .L_18)
.L_18:
        /*001c*/ 	.word	0x00000000
        /*0020*/ 	.short	0x0006
        /*0022*/ 	.short	0x0028
        /*0024*/ 	.byte	0x00, 0xf0, 0x11, 0x00


	//----- nvinfo : EIATTR_KPARAM_INFO
	.align		4
.L_19:
        /*0028*/ 	.byte	0x04, 0x17
        /*002a*/ 	.short	(.L_21 - .L_20)
.L_20:
        /*002c*/ 	.word	0x00000000
        /*0030*/ 	.short	0x0005
        /*0032*/ 	.short	0x0020
        /*0034*/ 	.byte	0x00, 0xf0, 0x21, 0x00


	//----- nvinfo : EIATTR_KPARAM_INFO
	.align		4
.L_21:
        /*0038*/ 	.byte	0x04, 0x17
        /*003a*/ 	.short	(.L_23 - .L_22)
.L_22:
        /*003c*/ 	.word	0x00000000
        /*0040*/ 	.short	0x0004
        /*0042*/ 	.short	0x0018
        /*0044*/ 	.byte	0x00, 0xf0, 0x21, 0x00


	//----- nvinfo : EIATTR_KPARAM_INFO
	.align		4
.L_23:
        /*0048*/ 	.byte	0x04, 0x17
        /*004a*/ 	.short	(.L_25 - .L_24)
.L_24:
        /*004c*/ 	.word	0x00000000
        /*0050*/ 	.short	0x0003
        /*0052*/ 	.short	0x0010
        /*0054*/ 	.byte	0x00, 0xf0, 0x21, 0x00


	//----- nvinfo : EIATTR_KPARAM_INFO
	.align		4
.L_25:
        /*0058*/ 	.byte	0x04, 0x17
        /*005a*/ 	.short	(.L_27 - .L_26)
.L_26:
        /*005c*/ 	.word	0x00000000
        /*0060*/ 	.short	0x0002
        /*0062*/ 	.short	0x000c
        /*0064*/ 	.byte	0x00, 0xf0, 0x11, 0x00


	//----- nvinfo : EIATTR_KPARAM_INFO
	.align		4
.L_27:
        /*0068*/ 	.byte	0x04, 0x17
        /*006a*/ 	.short	(.L_29 - .L_28)
.L_28:
        /*006c*/ 	.word	0x00000000
        /*0070*/ 	.short	0x0001
        /*0072*/ 	.short	0x0008
        /*0074*/ 	.byte	0x00, 0xf0, 0x11, 0x00


	//----- nvinfo : EIATTR_KPARAM_INFO
	.align		4
.L_29:
        /*0078*/ 	.byte	0x04, 0x17
        /*007a*/ 	.short	(.L_31 - .L_30)
.L_30:
        /*007c*/ 	.word	0x00000000
        /*0080*/ 	.short	0x0000
        /*0082*/ 	.short	0x0000
        /*0084*/ 	.byte	0x00, 0xf5, 0x21, 0x00


	//----- nvinfo : EIATTR_SPARSE_MMA_MASK
	.align		4
.L_31:
        /*0088*/ 	.byte	0x03, 0x50
        /*008a*/ 	.short	0x0000


	//----- nvinfo : EIATTR_MAXREG_COUNT
	.align		4
        /*008c*/ 	.byte	0x03, 0x1b
        /*008e*/ 	.short	0x00ff


	//----- nvinfo : EIATTR_MERCURY_ISA_VERSION
	.align		4
        /*0090*/ 	.byte	0x03, 0x5f
        /*0092*/ 	.short	0x0101


	//----- nvinfo : EIATTR_VRC_CTA_INIT_COUNT
	.align		4
        /*0094*/ 	.byte	0x02, 0x4a
	.zero		1
	.zero		1


	//----- nvinfo : EIATTR_EXIT_INSTR_OFFSETS
	.align		4
        /*0098*/ 	.byte	0x04, 0x1c
        /*009a*/ 	.short	(.L_33 - .L_32)


	//   ....[0]....
.L_32:
        /*009c*/ 	.word	0x000000d0


	//   ....[1]....
        /*00a0*/ 	.word	0x000005c0


	//   ....[2]....
        /*00a4*/ 	.word	0x000067b0


	//   ....[3]....
        /*00a8*/ 	.word	0x00006860


	//----- nvinfo : EIATTR_INDIRECT_BRANCH_TARGETS
	.align		4
.L_33:
        /*00ac*/ 	.byte	0x04, 0x34
        /*00ae*/ 	.short	(.L_35 - .L_34)


	//   ....[0]....
.L_34:
        /*00b0*/ 	.word	.L_x_114@srel
        /*00b4*/ 	.short	0x0
        /*00b6*/ 	.short	0x0
        /*00b8*/ 	.word	0x5
        /*00bc*/ 	.word	.L_x_115@srel
        /*00c0*/ 	.word	.L_x_116@srel
        /*00c4*/ 	.word	.L_x_117@srel
        /*00c8*/ 	.word	.L_x_118@srel
        /*00cc*/ 	.word	.L_x_116@srel


	//   ....[1]....
        /*00d0*/ 	.word	.L_x_120@srel
        /*00d4*/ 	.short	0x0
        /*00d6*/ 	.short	0x0
        /*00d8*/ 	.word	0x3
        /*00dc*/ 	.word	.L_x_121@srel
        /*00e0*/ 	.word	.L_x_122@srel
        /*00e4*/ 	.word	.L_x_116@srel


	//   ....[2]....
        /*00e8*/ 	.word	.L_x_124@srel
        /*00ec*/ 	.short	0x0
        /*00ee*/ 	.short	0x0
        /*00f0*/ 	.word	0x3
        /*00f4*/ 	.word	.L_x_125@srel
        /*00f8*/ 	.word	.L_x_126@srel
        /*00fc*/ 	.word	.L_x_116@srel


	//----- nvinfo : EIATTR_CRS_STACK_SIZE
	.align		4
.L_35:
        /*0100*/ 	.byte	0x04, 0x1e
        /*0102*/ 	.short	(.L_37 - .L_36)
.L_36:
        /*0104*/ 	.word	0x00000000


	//----- nvinfo : EIATTR_CBANK_PARAM_SIZE
	.align		4
.L_37:
        /*0108*/ 	.byte	0x03, 0x19
        /*010a*/ 	.short	0x0030


	//----- nvinfo : EIATTR_PARAM_CBANK
	.align		4
        /*010c*/ 	.byte	0x04, 0x0a
        /*010e*/ 	.short	(.L_39 - .L_38)
	.align		4
.L_38:
        /*0110*/ 	.word	index@(.nv.constant0._Z17mandelbrot_kernelPhiidddii)
        /*0114*/ 	.short	0x0380
        /*0116*/ 	.short	0x0030


	//----- nvinfo : EIATTR_SW_WAR
	.align		4
.L_39:
        /*0118*/ 	.byte	0x04, 0x36
        /*011a*/ 	.short	(.L_41 - .L_40)
.L_40:
        /*011c*/ 	.word	0x00000008
.L_41:


//--------------------- .nv.callgraph             --------------------------
	.section	.nv.callgraph,"",@"SHT_CUDA_CALLGRAPH"
	.align	4
	.sectionentsize	8
	.align		4
        /*0000*/ 	.word	0x00000000
	.align		4
        /*0004*/ 	.word	0xffffffff
	.align		4
        /*0008*/ 	.word	0x00000000
	.align		4
        /*000c*/ 	.word	0xfffffffe
	.align		4
        /*0010*/ 	.word	0x00000000
	.align		4
        /*0014*/ 	.word	0xfffffffd
	.align		4
        /*0018*/ 	.word	0x00000000
	.align		4
        /*001c*/ 	.word	0xfffffffc


//--------------------- .nv.constant4             --------------------------
	.section	.nv.constant4,"a",@progbits
	.align	8
	.align		8
.nv.constant4:
        /*0000*/ 	.dword	__cudart_i2opi_d
	.align		8
        /*0008*/ 	.dword	__cudart_sin_cos_coeffs


//--------------------- .nv.constant2._Z17mandelbrot_kernelPhiidddii --------------------------
	.section	.nv.constant2._Z17mandelbrot_kernelPhiidddii,"a",@progbits
	.sectionflags	@""
	.align	4
.nv.constant2._Z17mandelbrot_kernelPhiidddii:
        /*0000*/ 	.byte	0x90, 0x22, 0x00, 0x00, 0xb0, 0x5c, 0x00, 0x00, 0x30, 0x2f, 0x00, 0x00, 0x60, 0x15, 0x00, 0x00
        /*0010*/ 	.byte	0xb0, 0x5c, 0x00, 0x00, 0xd0, 0x48, 0x00, 0x00, 0x30, 0x3c, 0x00, 0x00, 0xb0, 0x5c, 0x00, 0x00
        /*0020*/ 	.byte	0x30, 0x63, 0x00, 0x00, 0xf0, 0x55, 0x00, 0x00, 0xb0, 0x5c, 0x00, 0x00


//--------------------- .text._Z17mandelbrot_kernelPhiidddii --------------------------
	.section	.text._Z17mandelbrot_kernelPhiidddii,"ax",@progbits
	.align	128
        .global         _Z17mandelbrot_kernelPhiidddii
        .type           _Z17mandelbrot_kernelPhiidddii,@function
        .size           _Z17mandelbrot_kernelPhiidddii,(.L_x_130 - _Z17mandelbrot_kernelPhiidddii)
        .other          _Z17mandelbrot_kernelPhiidddii,@"STO_CUDA_ENTRY STV_DEFAULT"
_Z17mandelbrot_kernelPhiidddii:
.text._Z17mandelbrot_kernelPhiidddii:
[----:B------:R-:W0:Y:S01]  /*0000*/  LDC R1, c[0x0][0x37c] ;  /* 0x0000df00ff017b82 */ /* 0x000e220000000800 */
[----:B------:R-:W1:Y:S07]  /*0010*/  S2R R3, SR_TID.Y ;  /* 0x0000000000037919 */ /* 0x000e6e0000002200 */
[----:B------:R-:W2:Y:S01]  /*0020*/  LDC R23, c[0x0][0x360] ;  /* 0x0000d800ff177b82 */ /* 0x000ea20000000800 */
[----:B------:R-:W3:Y:S01]  /*0030*/  LDCU.64 UR6, c[0x0][0x388] ;  /* 0x00007100ff0677ac */ /* 0x000ee20008000a00 */
[----:B0-----:R-:W-:Y:S01]  /*0040*/  VIADD R1, R1, 0xffffffd8 ;  /* 0xffffffd801017836 */ /* 0x001fe20000000000 */
[----:B------:R-:W2:Y:S05]  /*0050*/  S2R R2, SR_TID.X ;  /* 0x0000000000027919 */ /* 0x000eaa0000002100 */
[----:B------:R-:W1:Y:S08]  /*0060*/  S2UR UR5, SR_CTAID.Y ;  /* 0x00000000000579c3 */ /* 0x000e700000002600 */
[----:B------:R-:W1:Y:S08]  /*0070*/  LDC R0, c[0x0][0x364] ;  /* 0x0000d900ff007b82 */ /* 0x000e700000000800 */
[----:B------:R-:W2:Y:S01]  /*0080*/  S2UR UR4, SR_CTAID.X ;  /* 0x00000000000479c3 */ /* 0x000ea20000002500 */
[----:B-1----:R-:W-:-:S05]  /*0090*/  IMAD R0, R0, UR5, R3 ;  /* 0x0000000500007c24 */ /* 0x002fca000f8e0203 */
[----:B---3--:R-:W-:Y:S01]  /*00a0*/  ISETP.GE.U32.AND P0, PT, R0, UR7, PT ;  /* 0x0000000700007c0c */ /* 0x008fe2000bf06070 */
[----:B--2---:R-:W-:-:S05]  /*00b0*/  IMAD R23, R23, UR4, R2 ;  /* 0x0000000417177c24 */ /* 0x004fca000f8e0202 */
[----:B------:R-:W-:-:S13]  /*00c0*/  ISETP.GE.U32.OR P0, PT, R23, UR6, P0 ;  /* 0x0000000617007c0c */ /* 0x000fda0008706470 */
[----:B------:R-:W-:Y:S05]  /*00d0*/  @P0 EXIT ;  /* 0x000000000000094d */ /* 0x000fea0003800000 */
[----:B------:R-:W0:Y:S01]  /*00e0*/  I2F.F64 R14, UR6 ;  /* 0x00000006000e7d12 */ /* 0x000e220008201c00 */
[----:B------:R-:W-:Y:S01]  /*00f0*/  IMAD.MOV.U32 R4, RZ, RZ, 0x1 ;  /* 0x00000001ff047424 */ /* 0x000fe200078e00ff */
[----:B------:R-:W1:Y:S01]  /*0100*/  LDCU.64 UR4, c[0x0][0x3a0] ;  /* 0x00007400ff0477ac */ /* 0x000e620008000a00 */
[----:B------:R-:W-:Y:S05]  /*0110*/  BSSY.RECONVERGENT B0, `(.L_x_0) ;  /* 0x0000017000007945 */ /* 0x000fea0003800200 */
[----:B------:R-:W2:Y:S08]  /*0120*/  I2F.F64.U32 R2, R23 ;  /* 0x0000001700027312 */ /* 0x000eb00000201800 */
[----:B0-----:R-:W0:Y:S01]  /*0130*/  MUFU.RCP64H R5, R15 ;  /* 0x0000000f00057308 */ /* 0x001e220000001800 */
[----:B--2---:R-:W-:-:S08]  /*0140*/  DFMA R2, R14, -0.5, R2 ;  /* 0xbfe000000e02782b */ /* 0x004fd00000000002 */
[----:B-1----:R-:W-:Y:S02]  /*0150*/  DMUL R8, R2, UR4 ;  /* 0x0000000402087c28 */ /* 0x002fe40008000000 */
[----:B0-----:R-:W-:-:S08]  /*0160*/  DFMA R6, -R14, R4, 1 ;  /* 0x3ff000000e06742b */ /* 0x001fd00000000104 */
[----:B------:R-:W-:Y:S01]  /*0170*/  DFMA R6, R6, R6, R6 ;  /* 0x000000060606722b */ /* 0x000fe20000000006 */
[----:B------:R-:W-:-:S07]  /*0180*/  FSETP.GEU.AND P1, PT, |R9|, 6.5827683646048100446e-37, PT ;  /* 0x036000000900780b */ /* 0x000fce0003f2e200 */
[----:B------:R-:W-:-:S08]  /*0190*/  DFMA R6, R4, R6, R4 ;  /* 0x000000060406722b */ /* 0x000fd00000000004 */
[----:B------:R-:W-:-:S08]  /*01a0*/  DFMA R4, -R14, R6, 1 ;  /* 0x3ff000000e04742b */ /* 0x000fd00000000106 */
[----:B------:R-:W-:-:S08]  /*01b0*/  DFMA R4, R6, R4, R6 ;  /* 0x000000040604722b */ /* 0x000fd00000000006 */
[----:B------:R-:W-:-:S08]  /*01c0*/  DMUL R18, R8, R4 ;  /* 0x0000000408127228 */ /* 0x000fd00000000000 */
[----:B------:R-:W-:-:S08]  /*01d0*/  DFMA R2, -R14, R18, R8 ;  /* 0x000000120e02722b */ /* 0x000fd00000000108 */
[----:B------:R-:W-:-:S10]  /*01e0*/  DFMA R18, R4, R2, R18 ;  /* 0x000000020412722b */ /* 0x000fd40000000012 */
[----:B------:R-:W-:-:S05]  /*01f0*/  FFMA R2, RZ, R15, R19 ;  /* 0x0000000fff027223 */ /* 0x000fca0000000013 */
[----:B------:R-:W-:-:S13]  /*0200*/  FSETP.GT.AND P0, PT, |R2|, 1.469367938527859385e-39, PT ;  /* 0x001000000200780b */ /* 0x000fda0003f04200 */
[----:B------:R-:W-:Y:S05]  /*0210*/  @P0 BRA P1, `(.L_x_1) ;  /* 0x0000000000180947 */ /* 0x000fea0000800000 */
[----:B------:R-:W-:Y:S01]  /*0220*/  IMAD.MOV.U32 R6, RZ, RZ, R14 ;  /* 0x000000ffff067224 */ /* 0x000fe200078e000e */
[----:B------:R-:W-:Y:S01]  /*0230*/  MOV R20, 0x260 ;  /* 0x0000026000147802 */ /* 0x000fe20000000f00 */
[----:B------:R-:W-:-:S07]  /*0240*/  IMAD.MOV.U32 R7, RZ, RZ, R15 ;  /* 0x000000ffff077224 */ /* 0x000fce00078e000f */
[----:B------:R-:W-:Y:S05]  /*0250*/  CALL.REL.NOINC `($__internal_0_$__cuda_sm20_div_rn_f64_full) ;  /* 0x0000006400847944 */ /* 0x000fea0003c00000 */
[----:B------:R-:W-:Y:S02]  /*0260*/  IMAD.MOV.U32 R18, RZ, RZ, R2 ;  /* 0x000000ffff127224 */ /* 0x000fe400078e0002 */
[----:B------:R-:W-:-:S07]  /*0270*/  IMAD.MOV.U32 R19, RZ, RZ, R3 ;  /* 0x000000ffff137224 */ /* 0x000fce00078e0003 */
.L_x_1:
[----:B------:R-:W-:Y:S05]  /*0280*/  BSYNC.RECONVERGENT B0 ;  /* 0x0000000000007941 */ /* 0x000fea0003800200 */
.L_x_0:
[----:B------:R-:W0:Y:S01]  /*0290*/  MUFU.RCP64H R7, R15 ;  /* 0x0000000f00077308 */ /* 0x000e220000001800 */
[----:B------:R-:W1:Y:S01]  /*02a0*/  LDCU UR4, c[0x0][0x38c] ;  /* 0x00007180ff0477ac */ /* 0x000e620008000800 */
[----:B------:R-:W-:Y:S01]  /*02b0*/  IMAD.MOV.U32 R6, RZ, RZ, 0x1 ;  /* 0x00000001ff067424 */ /* 0x000fe200078e00ff */
[----:B------:R-:W-:Y:S05]  /*02c0*/  BSSY.RECONVERGENT B0, `(.L_x_2) ;  /* 0x0000018000007945 */ /* 0x000fea0003800200 */
[----:B------:R-:W-:Y:S01]  /*02d0*/  I2F.F64.U32 R2, R0 ;  /* 0x0000000000027312 */ /* 0x000fe20000201800 */
[----:B0-----:R-:W-:-:S07]  /*02e0*/  DFMA R8, -R14, R6, 1 ;  /* 0x3ff000000e08742b */ /* 0x001fce0000000106 */
[----:B-1----:R-:W0:Y:S01]  /*02f0*/  I2F.F64 R4, UR4 ;  /* 0x0000000400047d12 */ /* 0x002e220008201c00 */
[----:B------:R-:W1:Y:S01]  /*0300*/  LDCU.64 UR4, c[0x0][0x3a0] ;  /* 0x00007400ff0477ac */ /* 0x000e620008000a00 */
[----:B------:R-:W-:-:S08]  /*0310*/  DFMA R8, R8, R8, R8 ;  /* 0x000000080808722b */ /* 0x000fd00000000008 */
[----:B------:R-:W-:Y:S02]  /*0320*/  DFMA R6, R6, R8, R6 ;  /* 0x000000080606722b */ /* 0x000fe40000000006 */
[----:B0-----:R-:W-:-:S06]  /*0330*/  DFMA R2, R4, -0.5, R2 ;  /* 0xbfe000000402782b */ /* 0x001fcc0000000002 */
[----:B------:R-:W-:Y:S02]  /*0340*/  DFMA R4, -R14, R6, 1 ;  /* 0x3ff000000e04742b */ /* 0x000fe40000000106 */
[----:B-1----:R-:W-:Y:S01]  /*0350*/  DMUL R8, R2, UR4 ;  /* 0x0000000402087c28 */ /* 0x002fe20008000000 */
[----:B------:R-:W0:Y:S05]  /*0360*/  LDCU.64 UR4, c[0x0][0x390] ;  /* 0x00007200ff0477ac */ /* 0x000e2a0008000a00 */
[----:B------:R-:W-:-:S04]  /*0370*/  DFMA R6, R6, R4, R6 ;  /* 0x000000040606722b */ /* 0x000fc80000000006 */
[----:B------:R-:W-:-:S04]  /*0380*/  FSETP.GEU.AND P1, PT, |R9|, 6.5827683646048100446e-37, PT ;  /* 0x036000000900780b */ /* 0x000fc80003f2e200 */
[----:B------:R-:W-:Y:S02]  /*0390*/  DMUL R2, R6, R8 ;  /* 0x0000000806027228 */ /* 0x000fe40000000000 */
[----:B0-----:R-:W-:-:S06]  /*03a0*/  DADD R18, R18, UR4 ;  /* 0x0000000412127e29 */ /* 0x001fcc0008000000 */
        /* <DEDUP_REMOVED lines=9> */
.L_x_3:
[----:B------:R-:W-:Y:S05]  /*0440*/  BSYNC.RECONVERGENT B0 ;  /* 0x0000000000007941 */ /* 0x000fea0003800200 */
.L_x_2:
[----:B------:R-:W0:Y:S01]  /*0450*/  LDCU.64 UR4, c[0x0][0x398] ;  /* 0x00007300ff0477ac */ /* 0x000e220008000a00 */
[----:B------:R-:W1:Y:S01]  /*0460*/  LDCU UR6, c[0x0][0x3a8] ;  /* 0x00007500ff0677ac */ /* 0x000e620008000800 */
[----:B0-----:R-:W-:Y:S01]  /*0470*/  DADD R8, R2, UR4 ;  /* 0x0000000402087e29 */ /* 0x001fe20008000000 */
[----:B------:R-:W0:Y:S01]  /*0480*/  LDCU.64 UR4, c[0x0][0x358] ;  /* 0x00006b00ff0477ac */ /* 0x000e220008000a00 */
[----:B------:R-:W-:-:S06]  /*0490*/  DADD R2, R18, -0.25 ;  /* 0xbfd0000012027429 */ /* 0x000fcc0000000000 */
[C---:B------:R-:W-:Y:S02]  /*04a0*/  DMUL R10, R8.reuse, R8 ;  /* 0x00000008080a7228 */ /* 0x040fe40000000000 */
[----:B------:R-:W-:-:S06]  /*04b0*/  DMUL R6, R8, 0.25 ;  /* 0x3fd0000008067828 */ /* 0x000fcc0000000000 */
[----:B------:R-:W-:Y:S02]  /*04c0*/  DFMA R4, R2, R2, R10 ;  /* 0x000000020204722b */ /* 0x000fe4000000000a */
[----:B------:R-:W-:-:S06]  /*04d0*/  DMUL R6, R8, R6 ;  /* 0x0000000608067228 */ /* 0x000fcc0000000000 */
[----:B------:R-:W-:-:S08]  /*04e0*/  DADD R2, R2, R4 ;  /* 0x0000000002027229 */ /* 0x000fd00000000004 */
[----:B------:R-:W-:-:S08]  /*04f0*/  DMUL R2, R4, R2 ;  /* 0x0000000204027228 */ /* 0x000fd00000000000 */
[----:B------:R-:W-:-:S14]  /*0500*/  DSETP.GTU.AND P0, PT, R2, R6, PT ;  /* 0x000000060200722a */ /* 0x000fdc0003f0c000 */
[----:B01----:R-:W-:Y:S05]  /*0510*/  @P0 BRA `(.L_x_4) ;  /* 0x00000000002c0947 */ /* 0x003fea0003800000 */
[----:B------:R-:W0:Y:S01]  /*0520*/  LDCU UR7, c[0x0][0x388] ;  /* 0x00007100ff0777ac */ /* 0x000e220008000800 */
[----:B------:R-:W1:Y:S01]  /*0530*/  LDCU.64 UR8, c[0x0][0x380] ;  /* 0x00007000ff0877ac */ /* 0x000e620008000a00 */
[----:B0-----:R-:W-:-:S05]  /*0540*/  IMAD R0, R0, UR7, R23 ;  /* 0x0000000700007c24 */ /* 0x001fca000f8e0217 */
[----:B-1----:R-:W-:Y:S01]  /*0550*/  LEA R2, P0, R0, UR8, 0x2 ;  /* 0x0000000800027c11 */ /* 0x002fe2000f8010ff */
[----:B------:R-:W-:-:S04]  /*0560*/  IMAD.MOV.U32 R0, RZ, RZ, 0xff ;  /* 0x000000ffff007424 */ /* 0x000fc800078e00ff */
[----:B------:R-:W-:-:S05]  /*0570*/  IMAD.X R3, RZ, RZ, UR9, P0 ;  /* 0x00000009ff037e24 */ /* 0x000fca00080e06ff */
[----:B------:R-:W-:Y:S04]  /*0580*/  STG.E.U8 desc[UR4][R2.64+0x3], R0 ;  /* 0x0000030002007986 */ /* 0x000fe8000c101104 */
[----:B------:R-:W-:Y:S04]  /*0590*/  STG.E.U8 desc[UR4][R2.64+0x2], RZ ;  /* 0x000002ff02007986 */ /* 0x000fe8000c101104 */
[----:B------:R-:W-:Y:S04]  /*05a0*/  STG.E.U8 desc[UR4][R2.64+0x1], RZ ;  /* 0x000001ff02007986 */ /* 0x000fe8000c101104 */
[----:B------:R-:W-:Y:S01]  /*05b0*/  STG.E.U8 desc[UR4][R2.64], RZ ;  /* 0x000000ff02007986 */ /* 0x000fe2000c101104 */
[----:B------:R-:W-:Y:S05]  /*05c0*/  EXIT ;  /* 0x000000000000794d */ /* 0x000fea0003800000 */
.L_x_4:
[----:B------:R-:W-:-:S08]  /*05d0*/  DADD R2, R18, 1 ;  /* 0x3ff0000012027429 */ /* 0x000fd00000000000 */
[----:B------:R-:W-:-:S08]  /*05e0*/  DFMA R2, R2, R2, R10 ;  /* 0x000000020202722b */ /* 0x000fd0000000000a */
[----:B------:R-:W-:-:S14]  /*05f0*/  DSETP.GTU.AND P0, PT, R2, 0.0625, PT ;  /* 0x3fb000000200742a */ /* 0x000fdc0003f0c000 */
[----:B------:R-:W-:Y:S05]  /*0600*/  @!P0 BRA `(.L_x_5) ;  /* 0x00000060006c8947 */ /* 0x000fea0003800000 */
[----:B------:R-:W0:Y:S01]  /*0610*/  LDCU UR7, c[0x0][0x3a8] ;  /* 0x00007500ff0777ac */ /* 0x000e220008000800 */
[----:B------:R-:W-:Y:S01]  /*0620*/  IMAD.MOV.U32 R2, RZ, RZ, RZ ;  /* 0x000000ffff027224 */ /* 0x000fe200078e00ff */
[----:B------:R-:W-:Y:S02]  /*0630*/  CS2R R6, SRZ ;  /* 0x0000000000067805 */ /* 0x000fe4000001ff00 */
[----:B------:R-:W-:Y:S01]  /*0640*/  CS2R R4, SRZ ;  /* 0x0000000000047805 */ /* 0x000fe2000001ff00 */
[----:B0-----:R-:W-:-:S09]  /*0650*/  UISETP.GE.AND UP0, UPT, UR7, 0x1, UPT ;  /* 0x000000010700788c */ /* 0x001fd2000bf06270 */
[----:B------:R-:W-:Y:S05]  /*0660*/  BRA.U !UP0, `(.L_x_6) ;  /* 0x0000000108987547 */ /* 0x000fea000b800000 */
[----:B------:R-:W-:Y:S01]  /*0670*/  BSSY.RECONVERGENT B0, `(.L_x_6) ;  /* 0x0000025000007945 */ /* 0x000fe20003800200 */
[----:B------:R-:W-:Y:S01]  /*0680*/  IMAD.MOV.U32 R20, RZ, RZ, RZ ;  /* 0x000000ffff147224 */ /* 0x000fe200078e00ff */
[----:B------:R-:W-:Y:S01]  /*0690*/  CS2R R16, SRZ ;  /* 0x0000000000107805 */ /* 0x000fe2000001ff00 */
[----:B------:R-:W-:Y:S01]  /*06a0*/  IMAD.MOV.U32 R3, RZ, RZ, RZ ;  /* 0x000000ffff037224 */ /* 0x000fe200078e00ff */
[----:B------:R-:W-:Y:S02]  /*06b0*/  CS2R R14, SRZ ;  /* 0x00000000000e7805 */ /* 0x000fe4000001ff00 */
[----:B------:R-:W-:Y:S02]  /*06c0*/  CS2R R12, SRZ ;  /* 0x00000000000c7805 */ /* 0x000fe4000001ff00 */
[----:B------:R-:W-:Y:S02]  /*06d0*/  CS2R R10, SRZ ;  /* 0x00000000000a7805 */ /* 0x000fe4000001ff00 */
[----:B------:R-:W-:-:S02]  /*06e0*/  CS2R R4, SRZ ;  /* 0x0000000000047805 */ /* 0x000fc4000001ff00 */
[----:B------:R-:W-:-:S07]  /*06f0*/  CS2R R6, SRZ ;  /* 0x0000000000067805 */ /* 0x000fce000001ff00 */
.L_x_8:
[----:B------:R-:W-:Y:S01]  /*0700*/  DADD R24, R6, R6 ;  /* 0x0000000006187229 */ /* 0x000fe20000000006 */
[----:B------:R-:W0:Y:S01]  /*0710*/  LDCU UR7, c[0x0][0x3a8] ;  /* 0x00007500ff0777ac */ /* 0x000e220008000800 */
[----:B------:R-:W-:Y:S01]  /*0720*/  DADD R6, R14, -R16 ;  /* 0x000000000e067229 */ /* 0x000fe20000000810 */
[----:B------:R-:W-:Y:S01]  /*0730*/  UMOV UR8, 0xd9d7bdbb ;  /* 0xd9d7bdbb00087882 */ /* 0x000fe20000000000 */
[----:B------:R-:W-:-:S04]  /*0740*/  UMOV UR9, 0x3ddb7cdf ;  /* 0x3ddb7cdf00097882 */ /* 0x000fc80000000000 */
[----:B------:R-:W-:Y:S02]  /*0750*/  DFMA R4, R24, R4, R8 ;  /* 0x000000041804722b */ /* 0x000fe40000000008 */
[----:B------:R-:W-:-:S06]  /*0760*/  DADD R6, R18, R6 ;  /* 0x0000000012067229 */ /* 0x000fcc0000000006 */
[----:B------:R-:W-:Y:S02]  /*0770*/  DADD R16, R4, -R12 ;  /* 0x0000000004107229 */ /* 0x000fe4000000080c */
[----:B------:R-:W-:Y:S01]  /*0780*/  DADD R14, R6, -R10 ;  /* 0x00000000060e7229 */ /* 0x000fe2000000080a */
[----:B0-----:R-:W-:-:S05]  /*0790*/  IMAD.U32 R2, RZ, RZ, UR7 ;  /* 0x00000007ff027e24 */ /* 0x001fca000f8e00ff */
[----:B------:R-:W-:Y:S02]  /*07a0*/  DSETP.GEU.AND P0, PT, |R16|, UR8, PT ;  /* 0x0000000810007e2a */ /* 0x000fe4000bf0e200 */
[----:B------:R-:W-:-:S14]  /*07b0*/  DSETP.LT.AND P1, PT, |R14|, UR8, PT ;  /* 0x000000080e007e2a */ /* 0x000fdc000bf21200 */
[----:B------:R-:W-:Y:S05]  /*07c0*/  @!P0 BRA P1, `(.L_x_7) ;  /* 0x00000000003c8947 */ /* 0x000fea0000800000 */
[----:B------:R-:W-:Y:S01]  /*07d0*/  DMUL R14, R6, R6 ;  /* 0x00000006060e7228 */ /* 0x000fe20000000000 */
[----:B------:R-:W-:Y:S01]  /*07e0*/  VIADD R2, R3, 0x1 ;  /* 0x0000000103027836 */ /* 0x000fe20000000000 */
[----:B------:R-:W-:Y:S01]  /*07f0*/  DMUL R16, R4, R4 ;  /* 0x0000000404107228 */ /* 0x000fe20000000000 */
[----:B------:R-:W-:Y:S02]  /*0800*/  VIADD R20, R20, 0x1 ;  /* 0x0000000114147836 */ /* 0x000fe40000000000 */
[----:B------:R-:W-:Y:S01]  /*0810*/  IMAD.MOV.U32 R3, RZ, RZ, R2 ;  /* 0x000000ffff037224 */ /* 0x000fe200078e0002 */
[----:B------:R-:W-:Y:S02]  /*0820*/  ISETP.GE.AND P1, PT, R2, UR6, PT ;  /* 0x0000000602007c0c */ /* 0x000fe4000bf26270 */
[----:B------:R-:W-:Y:S02]  /*0830*/  ISETP.NE.AND P0, PT, R20, 0x14, PT ;  /* 0x000000141400780c */ /* 0x000fe40003f05270 */
[----:B------:R-:W-:-:S02]  /*0840*/  DADD R24, R14, R16 ;  /* 0x000000000e187229 */ /* 0x000fc40000000010 */
[----:B------:R-:W-:Y:S02]  /*0850*/  FSEL R11, R7, R11, !P0 ;  /* 0x0000000b070b7208 */ /* 0x000fe40004000000 */
[----:B------:R-:W-:Y:S02]  /*0860*/  FSEL R10, R6, R10, !P0 ;  /* 0x0000000a060a7208 */ /* 0x000fe40004000000 */
[----:B------:R-:W-:Y:S02]  /*0870*/  FSEL R13, R5, R13, !P0 ;  /* 0x0000000d050d7208 */ /* 0x000fe40004000000 */
[----:B------:R-:W-:Y:S01]  /*0880*/  DSETP.LE.AND P2, PT, R24, 256, PT ;  /* 0x407000001800742a */ /* 0x000fe20003f43000 */
[----:B------:R-:W-:Y:S02]  /*0890*/  FSEL R12, R4, R12, !P0 ;  /* 0x0000000c040c7208 */ /* 0x000fe40004000000 */
[----:B------:R-:W-:-:S11]  /*08a0*/  SEL R20, R20, RZ, P0 ;  /* 0x000000ff14147207 */ /* 0x000fd60000000000 */
[----:B------:R-:W-:Y:S05]  /*08b0*/  @!P1 BRA P2, `(.L_x_8) ;  /* 0xfffffffc00909947 */ /* 0x000fea000103ffff */
.L_x_7:
[----:B------:R-:W-:Y:S05]  /*08c0*/  BSYNC.RECONVERGENT B0 ;  /* 0x0000000000007941 */ /* 0x000fea0003800200 */
.L_x_6:
[----:B------:R-:W0:Y:S01]  /*08d0*/  LDC R3, c[0x0][0x3a8] ;  /* 0x0000ea00ff037b82 */ /* 0x000e220000000800 */
[----:B------:R-:W1:Y:S01]  /*08e0*/  LDCU UR7, c[0x0][0x388] ;  /* 0x00007100ff0777ac */ /* 0x000e620008000800 */
[----:B------:R-:W-:Y:S01]  /*08f0*/  BSSY.RECONVERGENT B0, `(.L_x_9) ;  /* 0x00005e9000007945 */ /* 0x000fe20003800200 */
[----:B------:R-:W2:Y:S01]  /*0900*/  LDCU.64 UR8, c[0x0][0x380] ;  /* 0x00007000ff0877ac */ /* 0x000ea20008000a00 */
[----:B-1----:R-:W-:Y:S01]  /*0910*/  IMAD R0, R0, UR7, R23 ;  /* 0x0000000700007c24 */ /* 0x002fe2000f8e0217 */
[----:B0-----:R-:W-:-:S04]  /*0920*/  ISETP.NE.AND P0, PT, R2, R3, PT ;  /* 0x000000030200720c */ /* 0x001fc80003f05270 */
[----:B--2---:R-:W-:-:S05]  /*0930*/  LEA R14, P1, R0, UR8, 0x2 ;  /* 0x00000008000e7c11 */ /* 0x004fca000f8210ff */
[----:B------:R-:W-:-:S05]  /*0940*/  IMAD.X R15, RZ, RZ, UR9, P1 ;  /* 0x00000009ff0f7e24 */ /* 0x000fca00088e06ff */
[----:B------:R0:W-:Y:S04]  /*0950*/  @!P0 STG.E.U8 desc[UR4][R14.64+0x2], RZ ;  /* 0x000002ff0e008986 */ /* 0x0001e8000c101104 */
[----:B------:R0:W-:Y:S04]  /*0960*/  @!P0 STG.E.U8 desc[UR4][R14.64+0x1], RZ ;  /* 0x000001ff0e008986 */ /* 0x0001e8000c101104 */
[----:B------:R0:W-:Y:S01]  /*0970*/  @!P0 STG.E.U8 desc[UR4][R14.64], RZ ;  /* 0x000000ff0e008986 */ /* 0x0001e2000c101104 */
[----:B------:R-:W-:Y:S05]  /*0980*/  @!P0 BRA `(.L_x_10) ;  /* 0x0000005c007c8947 */ /* 0x000fea0003800000 */
[----:B------:R-:W-:Y:S01]  /*0990*/  DMUL R4, R4, R4 ;  /* 0x0000000404047228 */ /* 0x000fe20000000000 */
[----:B------:R-:W-:Y:S07]  /*09a0*/  BSSY.RECONVERGENT B1, `(.L_x_11) ;  /* 0x0000054000017945 */ /* 0x000fee0003800200 */
[----:B------:R-:W-:-:S10]  /*09b0*/  DFMA R4, R6, R6, R4 ;  /* 0x000000060604722b */ /* 0x000fd40000000004 */
[----:B------:R-:W-:Y:S01]  /*09c0*/  ISETP.GT.AND P0, PT, R5, 0xfffff, PT ;  /* 0x000fffff0500780c */ /* 0x000fe20003f04270 */
[----:B------:R-:W-:Y:S02]  /*09d0*/  IMAD.MOV.U32 R6, RZ, RZ, R4 ;  /* 0x000000ffff067224 */ /* 0x000fe400078e0004 */
[----:B------:R-:W-:-:S10]  /*09e0*/  IMAD.MOV.U32 R7, RZ, RZ, R5 ;  /* 0x000000ffff077224 */ /* 0x000fd400078e0005 */
[----:B------:R-:W-:-:S10]  /*09f0*/  @!P0 DMUL R6, R6, 1.80143985094819840000e+16 ;  /* 0x4350000006068828 */ /* 0x000fd40000000000 */
[----:B------:R-:W-:Y:S02]  /*0a00*/  @!P0 IMAD.MOV.U32 R5, RZ, RZ, R7 ;  /* 0x000000ffff058224 */ /* 0x000fe400078e0007 */
[----:B------:R-:W-:Y:S02]  /*0a10*/  @!P0 IMAD.MOV.U32 R4, RZ, RZ, R6 ;  /* 0x000000ffff048224 */ /* 0x000fe400078e0006 */
[----:B------:R-:W-:-:S05]  /*0a20*/  VIADD R0, R5, 0xffffffff ;  /* 0xffffffff05007836 */ /* 0x000fca0000000000 */
[----:B------:R-:W-:Y:S01]  /*0a30*/  ISETP.GT.U32.AND P1, PT, R0, 0x7feffffe, PT ;  /* 0x7feffffe0000780c */ /* 0x000fe20003f24070 */
[----:B------:R-:W-:Y:S02]  /*0a40*/  IMAD.MOV.U32 R0, RZ, RZ, -0x3ff ;  /* 0xfffffc01ff007424 */ /* 0x000fe400078e00ff */
[----:B------:R-:W-:-:S10]  /*0a50*/  @!P0 IMAD.MOV.U32 R0, RZ, RZ, -0x435 ;  /* 0xfffffbcbff008424 */ /* 0x000fd400078e00ff */
[----:B------:R-:W-:Y:S05]  /*0a60*/  @P1 BRA `(.L_x_12) ;  /* 0x0000000400041947 */ /* 0x000fea0003800000 */
[----:B------:R-:W-:Y:S01]  /*0a70*/  LOP3.LUT R6, R5, 0xfffff, RZ, 0xc0, !PT ;  /* 0x000fffff05067812 */ /* 0x000fe200078ec0ff */
[----:B------:R-:W-:Y:S01]  /*0a80*/  IMAD.MOV.U32 R8, RZ, RZ, RZ ;  /* 0x000000ffff087224 */ /* 0x000fe200078e00ff */
[----:B------:R-:W-:Y:S01]  /*0a90*/  UMOV UR8, 0x3ae80f1e ;  /* 0x3ae80f1e00087882 */ /* 0x000fe20000000000 */
[----:B------:R-:W-:Y:S01]  /*0aa0*/  IMAD.MOV.U32 R18, RZ, RZ, -0x748574fc ;  /* 0x8b7a8b04ff127424 */ /* 0x000fe200078e00ff */
[----:B------:R-:W-:Y:S01]  /*0ab0*/  LOP3.LUT R7, R6, 0x3ff00000, RZ, 0xfc, !PT ;  /* 0x3ff0000006077812 */ /* 0x000fe200078efcff */
[----:B------:R-:W-:Y:S01]  /*0ac0*/  IMAD.MOV.U32 R6, RZ, RZ, R4 ;  /* 0x000000ffff067224 */ /* 0x000fe200078e0004 */
[----:B------:R-:W-:Y:S01]  /*0ad0*/  UMOV UR9, 0x3eb1380b ;  /* 0x3eb1380b00097882 */ /* 0x000fe20000000000 */
[----:B------:R-:W-:Y:S01]  /*0ae0*/  IMAD.MOV.U32 R19, RZ, RZ, 0x3ed0ee25 ;  /* 0x3ed0ee25ff137424 */ /* 0x000fe200078e00ff */
[----:B------:R-:W-:Y:S01]  /*0af0*/  ISETP.GE.U32.AND P0, PT, R7, 0x3ff6a09f, PT ;  /* 0x3ff6a09f0700780c */ /* 0x000fe20003f06070 */
[----:B------:R-:W-:Y:S01]  /*0b00*/  IMAD.MOV.U32 R21, RZ, RZ, 0x43300000 ;  /* 0x43300000ff157424 */ /* 0x000fe200078e00ff */
[----:B------:R-:W-:Y:S01]  /*0b10*/  LEA.HI R0, R5, R0, RZ, 0xc ;  /* 0x0000000005007211 */ /* 0x000fe200078f60ff */
[----:B------:R-:W-:Y:S01]  /*0b20*/  UMOV UR10, 0x80000000 ;  /* 0x80000000000a7882 */ /* 0x000fe20000000000 */
[----:B------:R-:W-:-:S09]  /*0b30*/  UMOV UR11, 0x43300000 ;  /* 0x43300000000b7882 */ /* 0x000fd20000000000 */
[----:B------:R-:W-:Y:S02]  /*0b40*/  @P0 VIADD R9, R7, 0xfff00000 ;  /* 0xfff0000007090836 */ /* 0x000fe40000000000 */
[----:B------:R-:W-:Y:S02]  /*0b50*/  @P0 VIADD R0, R0, 0x1 ;  /* 0x0000000100000836 */ /* 0x000fe40000000000 */
[----:B------:R-:W-:-:S03]  /*0b60*/  @P0 IMAD.MOV.U32 R7, RZ, RZ, R9 ;  /* 0x000000ffff070224 */ /* 0x000fc600078e0009 */
[----:B------:R-:W-:-:S03]  /*0b70*/  LOP3.LUT R20, R0, 0x80000000, RZ, 0x3c, !PT ;  /* 0x8000000000147812 */ /* 0x000fc600078e3cff */
[C---:B------:R-:W-:Y:S02]  /*0b80*/  DADD R16, R6.reuse, 1 ;  /* 0x3ff0000006107429 */ /* 0x040fe40000000000 */
[----:B------:R-:W-:-:S04]  /*0b90*/  DADD R6, R6, -1 ;  /* 0xbff0000006067429 */ /* 0x000fc80000000000 */
[----:B------:R-:W1:Y:S02]  /*0ba0*/  MUFU.RCP64H R9, R17 ;  /* 0x0000001100097308 */ /* 0x000e640000001800 */
[----:B-1----:R-:W-:-:S08]  /*0bb0*/  DFMA R10, -R16, R8, 1 ;  /* 0x3ff00000100a742b */ /* 0x002fd00000000108 */
[----:B------:R-:W-:-:S08]  /*0bc0*/  DFMA R10, R10, R10, R10 ;  /* 0x0000000a0a0a722b */ /* 0x000fd0000000000a */
[----:B------:R-:W-:-:S08]  /*0bd0*/  DFMA R8, R8, R10, R8 ;  /* 0x0000000a0808722b */ /* 0x000fd00000000008 */
[----:B------:R-:W-:-:S08]  /*0be0*/  DMUL R10, R6, R8 ;  /* 0x00000008060a7228 */ /* 0x000fd00000000000 */
[----:B------:R-:W-:-:S08]  /*0bf0*/  DFMA R10, R6, R8, R10 ;  /* 0x00000008060a722b */ /* 0x000fd0000000000a */
[----:B------:R-:W-:Y:S02]  /*0c00*/  DMUL R12, R10, R10 ;  /* 0x0000000a0a0c7228 */ /* 0x000fe40000000000 */
[----:B------:R-:W-:-:S06]  /*0c10*/  DADD R4, R6, -R10 ;  /* 0x0000000006047229 */ /* 0x000fcc000000080a */
[----:B------:R-:W-:Y:S01]  /*0c20*/  DFMA R16, R12, UR8, R18 ;  /* 0x000000080c107c2b */ /* 0x000fe20008000012 */
[----:B------:R-:W-:Y:S01]  /*0c30*/  UMOV UR8, 0x9f02676f ;  /* 0x9f02676f00087882 */ /* 0x000fe20000000000 */
[----:B------:R-:W-:Y:S01]  /*0c40*/  UMOV UR9, 0x3ef3b266 ;  /* 0x3ef3b26600097882 */ /* 0x000fe20000000000 */
[----:B------:R-:W-:Y:S02]  /*0c50*/  DADD R18, R4, R4 ;  /* 0x0000000004127229 */ /* 0x000fe40000000004 */
[----:B------:R-:W-:Y:S01]  /*0c60*/  DADD R4, R20, -UR10 ;  /* 0x8000000a14047e29 */ /* 0x000fe20008000000 */
[----:B------:R-:W-:Y:S01]  /*0c70*/  UMOV UR10, 0xfefa39ef ;  /* 0xfefa39ef000a7882 */ /* 0x000fe20000000000 */
[----:B------:R-:W-:Y:S01]  /*0c80*/  UMOV UR11, 0x3fe62e42 ;  /* 0x3fe62e42000b7882 */ /* 0x000fe20000000000 */
[----:B------:R-:W-:Y:S01]  /*0c90*/  DFMA R16, R12, R16, UR8 ;  /* 0x000000080c107e2b */ /* 0x000fe20008000010 */
[----:B------:R-:W-:Y:S01]  /*0ca0*/  UMOV UR8, 0xa9ab0956 ;  /* 0xa9ab095600087882 */ /* 0x000fe20000000000 */
[----:B------:R-:W-:Y:S01]  /*0cb0*/  UMOV UR9, 0x3f1745cb ;  /* 0x3f1745cb00097882 */ /* 0x000fe20000000000 */
[----:B------:R-:W-:-:S02]  /*0cc0*/  DFMA R18, R6, -R10, R18 ;  /* 0x8000000a0612722b */ /* 0x000fc40000000012 */
[----:B------:R-:W-:-:S03]  /*0cd0*/  DFMA R6, R4, UR10, R10 ;  /* 0x0000000a04067c2b */ /* 0x000fc6000800000a */
[----:B------:R-:W-:Y:S01]  /*0ce0*/  DFMA R16, R12, R16, UR8 ;  /* 0x000000080c107e2b */ /* 0x000fe20008000010 */
[----:B------:R-:W-:Y:S01]  /*0cf0*/  UMOV UR8, 0x2d1b5154 ;  /* 0x2d1b515400087882 */ /* 0x000fe20000000000 */
[----:B------:R-:W-:Y:S01]  /*0d00*/  UMOV UR9, 0x3f3c71c7 ;  /* 0x3f3c71c700097882 */ /* 0x000fe20000000000 */
[----:B------:R-:W-:-:S05]  /*0d10*/  DMUL R18, R8, R18 ;  /* 0x0000001208127228 */ /* 0x000fca0000000000 */
[----:B------:R-:W-:Y:S01]  /*0d20*/  DFMA R16, R12, R16, UR8 ;  /* 0x000000080c107e2b */ /* 0x000fe20008000010 */
[----:B------:R-:W-:Y:S01]  /*0d30*/  UMOV UR8, 0x923be72d ;  /* 0x923be72d00087882 */ /* 0x000fe20000000000 */
[----:B------:R-:W-:-:S06]  /*0d40*/  UMOV UR9, 0x3f624924 ;  /* 0x3f62492400097882 */ /* 0x000fcc0000000000 */
        /* <DEDUP_REMOVED lines=8> */
[----:B------:R-:W-:Y:S02]  /*0dd0*/  UMOV UR9, 0x3fe62e42 ;  /* 0x3fe62e4200097882 */ /* 0x000fe40000000000 */
[----:B------:R-:W-:Y:S01]  /*0de0*/  DFMA R20, R4, -UR8, R6 ;  /* 0x8000000804147c2b */ /* 0x000fe20008000006 */
[----:B------:R-:W-:Y:S01]  /*0df0*/  UMOV UR8, 0x3b39803f ;  /* 0x3b39803f00087882 */ /* 0x000fe20000000000 */
[----:B------:R-:W-:Y:S02]  /*0e00*/  UMOV UR9, 0x3c7abc9e ;  /* 0x3c7abc9e00097882 */ /* 0x000fe40000000000 */
[----:B------:R-:W-:-:S04]  /*0e10*/  DMUL R16, R12, R16 ;  /* 0x000000100c107228 */ /* 0x000fc80000000000 */
[----:B------:R-:W-:-:S04]  /*0e20*/  DADD R20, -R10, R20 ;  /* 0x000000000a147229 */ /* 0x000fc80000000114 */
[----:B------:R-:W-:-:S08]  /*0e30*/  DFMA R16, R10, R16, R18 ;  /* 0x000000100a10722b */ /* 0x000fd00000000012 */
[----:B------:R-:W-:-:S08]  /*0e40*/  DADD R16, R16, -R20 ;  /* 0x0000000010107229 */ /* 0x000fd00000000814 */
[----:B------:R-:W-:-:S08]  /*0e50*/  DFMA R16, R4, UR8, R16 ;  /* 0x0000000804107c2b */ /* 0x000fd00008000010 */
[----:B------:R-:W-:Y:S01]  /*0e60*/  DADD R16, R6, R16 ;  /* 0x0000000006107229 */ /* 0x000fe20000000010 */
[----:B------:R-:W-:Y:S10]  /*0e70*/  BRA `(.L_x_13) ;  /* 0x0000000000187947 */ /* 0x000ff40003800000 */
.L_x_12:
[----:B------:R-:W-:Y:S01]  /*0e80*/  IMAD.MOV.U32 R4, RZ, RZ, 0x0 ;  /* 0x00000000ff047424 */ /* 0x000fe200078e00ff */
[----:B------:R-:W-:Y:S01]  /*0e90*/  LOP3.LUT P0, RZ, R7, 0x7fffffff, RZ, 0xc0, !PT ;  /* 0x7fffffff07ff7812 */ /* 0x000fe2000780c0ff */
[----:B------:R-:W-:-:S06]  /*0ea0*/  IMAD.MOV.U32 R5, RZ, RZ, 0x7ff00000 ;  /* 0x7ff00000ff057424 */ /* 0x000fcc00078e00ff */
[----:B------:R-:W-:-:S10]  /*0eb0*/  DFMA R4, R6, R4, +INF ;  /* 0x7ff000000604742b */ /* 0x000fd40000000004 */
[----:B------:R-:W-:Y:S02]  /*0ec0*/  FSEL R16, R4, RZ, P0 ;  /* 0x000000ff04107208 */ /* 0x000fe40000000000 */
[----:B------:R-:W-:-:S07]  /*0ed0*/  FSEL R17, R5, -QNAN , P0 ;  /* 0xfff0000005117808 */ /* 0x000fce0000000000 */
.L_x_13:
[----:B------:R-:W-:Y:S05]  /*0ee0*/  BSYNC.RECONVERGENT B1 ;  /* 0x0000000000017941 */ /* 0x000fea0003800200 */
.L_x_11:
[----:B------:R-:W-:Y:S01]  /*0ef0*/  IMAD.MOV.U32 R4, RZ, RZ, -0x25f2dc ;  /* 0xffda0d24ff047424 */ /* 0x000fe200078e00ff */
[----:B------:R-:W-:Y:S01]  /*0f00*/  BSSY.RECONVERGENT B1, `(.L_x_14) ;  /* 0x0000058000017945 */ /* 0x000fe20003800200 */
[----:B------:R-:W-:Y:S02]  /*0f10*/  IMAD.MOV.U32 R5, RZ, RZ, 0x3c7777d0 ;  /* 0x3c7777d0ff057424 */ /* 0x000fe400078e00ff */
[----:B------:R-:W-:Y:S02]  /*0f20*/  IMAD.MOV.U32 R6, RZ, RZ, 0x652b82fe ;  /* 0x652b82feff067424 */ /* 0x000fe400078e00ff */
[----:B------:R-:W-:Y:S02]  /*0f30*/  IMAD.MOV.U32 R7, RZ, RZ, 0x3ff71547 ;  /* 0x3ff71547ff077424 */ /* 0x000fe400078e00ff */
[----:B------:R-:W-:-:S08]  /*0f40*/  DMUL R8, R16, R4 ;  /* 0x0000000410087228 */ /* 0x000fd00000000000 */
        /* <DEDUP_REMOVED lines=77> */
.L_x_15:
[----:B------:R-:W-:Y:S01]  /*1420*/  IMAD.MOV.U32 R8, RZ, RZ, 0x0 ;  /* 0x00000000ff087424 */ /* 0x000fe200078e00ff */
[----:B------:R-:W-:Y:S01]  /*1430*/  LOP3.LUT P0, RZ, R11, 0x7fffffff, RZ, 0xc0, !PT ;  /* 0x7fffffff0bff7812 */ /* 0x000fe2000780c0ff */
[----:B------:R-:W-:-:S06]  /*1440*/  IMAD.MOV.U32 R9, RZ, RZ, 0x7ff00000 ;  /* 0x7ff00000ff097424 */ /* 0x000fcc00078e00ff */
[----:B------:R-:W-:-:S10]  /*1450*/  DFMA R8, R10, R8, +INF ;  /* 0x7ff000000a08742b */ /* 0x000fd40000000008 */
[----:B------:R-:W-:Y:S02]  /*1460*/  FSEL R10, R8, RZ, P0 ;  /* 0x000000ff080a7208 */ /* 0x000fe40000000000 */
[----:B------:R-:W-:-:S07]  /*1470*/  FSEL R11, R9, -QNAN , P0 ;  /* 0xfff00000090b7808 */ /* 0x000fce0000000000 */
.L_x_16:
[----:B------:R-:W-:Y:S05]  /*1480*/  BSYNC.RECONVERGENT B1 ;  /* 0x0000000000017941 */ /* 0x000fea0003800200 */
.L_x_14:
[----:B------:R-:W1:Y:S01]  /*1490*/  LDC R0, c[0x0][0x3ac] ;  /* 0x0000eb00ff007b82 */ /* 0x000e620000000800 */
[C---:B------:R-:W-:Y:S01]  /*14a0*/  DMUL R4, R10.reuse, R4 ;  /* 0x000000040a047228 */ /* 0x040fe20000000000 */
[----:B------:R-:W2:Y:S07]  /*14b0*/  I2F.F64 R16, R2 ;  /* 0x0000000200107312 */ /* 0x000eae0000201c00 */
[----:B------:R-:W-:-:S08]  /*14c0*/  DFMA R4, R10, R6, R4 ;  /* 0x000000060a04722b */ /* 0x000fd00000000004 */
[----:B--2---:R-:W-:Y:S01]  /*14d0*/  DADD R16, -R4, R16 ;  /* 0x0000000004107229 */ /* 0x004fe20000000110 */
[----:B-1----:R-:W-:-:S13]  /*14e0*/  ISETP.GT.AND P0, PT, R0, 0x4, PT ;  /* 0x000000040000780c */ /* 0x002fda0003f04270 */
[----:B------:R-:W-:Y:S05]  /*14f0*/  @P0 BRA `(.L_x_17) ;  /* 0x0000002400ac0947 */ /* 0x000fea0003800000 */
[----:B------:R-:W-:-:S05]  /*1500*/  VIADD R0, R0, 0xffffffff ;  /* 0xffffffff00007836 */ /* 0x000fca0000000000 */
[----:B------:R-:W-:-:S05]  /*1510*/  VIMNMX.U32 R0, PT, PT, R0, 0x4, PT ;  /* 0x0000000400007848 */ /* 0x000fca0003fe0000 */
[----:B------:R-:W-:-:S04]  /*1520*/  IMAD.SHL.U32 R0, R0, 0x4, RZ ;  /* 0x0000000400007824 */ /* 0x000fc800078e00ff */
[----:B------:R-:W1:Y:S02]  /*1530*/  LDC R4, c[0x2][R0] ;  /* 0x0080000000047b82 */ /* 0x000e640000000800 */
[----:B-1----:R-:W-:-:S04]  /*1540*/  SHF.R.S32.HI R5, RZ, 0x1f, R4 ;  /* 0x0000001fff057819 */ /* 0x002fc80000011404 */
.L_x_114:
[----:B------:R-:W-:Y:S05]  /*1550*/  BRX R4 -0x1560                                                                         (*"BRANCH_TARGETS .L_x_115,.L_x_116,.L_x_117,.L_x_118"*) ;  /* 0xffffffe804a87949 */ /* 0x000fea000383ffff */
.L_x_118:
[----:B------:R-:W-:Y:S01]  /*1560*/  UMOV UR8, 0x9999999a ;  /* 0x9999999a00087882 */ /* 0x000fe20000000000 */
[----:B------:R-:W-:Y:S01]  /*1570*/  UMOV UR9, 0x3fb99999 ;  /* 0x3fb9999900097882 */ /* 0x000fe20000000000 */
[----:B------:R-:W-:Y:S01]  /*1580*/  BSSY.RECONVERGENT B3, `(.L_x_18) ;  /* 0x000001f000037945 */ /* 0x000fe20003800200 */
[----:B------:R-:W-:-:S08]  /*1590*/  DMUL R16, R16, UR8 ;  /* 0x0000000810107c28 */ /* 0x000fd00008000000 */
[----:B------:R-:W-:-:S14]  /*15a0*/  DSETP.NEU.AND P0, PT, |R16|, +INF , PT ;  /* 0x7ff000001000742a */ /* 0x000fdc0003f0d200 */
[----:B------:R-:W-:Y:S01]  /*15b0*/  @!P0 DMUL R2, RZ, R16 ;  /* 0x00000010ff028228 */ /* 0x000fe20000000000 */
[----:B------:R-:W-:Y:S01]  /*15c0*/  @!P0 IMAD.MOV.U32 R0, RZ, RZ, 0x1 ;  /* 0x00000001ff008424 */ /* 0x000fe200078e00ff */
[----:B------:R-:W-:Y:S09]  /*15d0*/  @!P0 BRA `(.L_x_19) ;  /* 0x0000000000648947 */ /* 0x000ff20003800000 */
[----:B------:R-:W-:Y:S01]  /*15e0*/  UMOV UR8, 0x6dc9c883 ;  /* 0x6dc9c88300087882 */ /* 0x000fe20000000000 */
[----:B------:R-:W-:Y:S01]  /*15f0*/  UMOV UR9, 0x3fe45f30 ;  /* 0x3fe45f3000097882 */ /* 0x000fe20000000000 */
[C---:B------:R-:W-:Y:S01]  /*1600*/  DSETP.GE.AND P0, PT, |R16|.reuse, 2.14748364800000000000e+09, PT ;  /* 0x41e000001000742a */ /* 0x040fe20003f06200 */
[----:B------:R-:W-:Y:S01]  /*1610*/  BSSY.RECONVERGENT B4, `(.L_x_20) ;  /* 0x0000014000047945 */ /* 0x000fe20003800200 */
[----:B------:R-:W-:Y:S01]  /*1620*/  DMUL R4, R16, UR8 ;  /* 0x0000000810047c28 */ /* 0x000fe20008000000 */
[----:B------:R-:W-:Y:S01]  /*1630*/  UMOV UR8, 0x54442d18 ;  /* 0x54442d1800087882 */ /* 0x000fe20000000000 */
[----:B------:R-:W-:-:S04]  /*1640*/  UMOV UR9, 0x3ff921fb ;  /* 0x3ff921fb00097882 */ /* 0x000fc80000000000 */
[----:B------:R-:W1:Y:S08]  /*1650*/  F2I.F64 R0, R4 ;  /* 0x0000000400007311 */ /* 0x000e700000301100 */
[----:B-1----:R-:W1:Y:S02]  /*1660*/  I2F.F64 R2, R0 ;  /* 0x0000000000027312 */ /* 0x002e640000201c00 */
[----:B-1----:R-:W-:Y:S01]  /*1670*/  DFMA R6, R2, -UR8, R16 ;  /* 0x8000000802067c2b */ /* 0x002fe20008000010 */
[----:B------:R-:W-:Y:S01]  /*1680*/  UMOV UR8, 0x33145c00 ;  /* 0x33145c0000087882 */ /* 0x000fe20000000000 */
[----:B------:R-:W-:-:S06]  /*1690*/  UMOV UR9, 0x3c91a626 ;  /* 0x3c91a62600097882 */ /* 0x000fcc0000000000 */
[----:B------:R-:W-:Y:S01]  /*16a0*/  DFMA R6, R2, -UR8, R6 ;  /* 0x8000000802067c2b */ /* 0x000fe20008000006 */
[----:B------:R-:W-:Y:S01]  /*16b0*/  UMOV UR8, 0x252049c0 ;  /* 0x252049c000087882 */ /* 0x000fe20000000000 */
[----:B------:R-:W-:-:S06]  /*16c0*/  UMOV UR9, 0x397b839a ;  /* 0x397b839a00097882 */ /* 0x000fcc0000000000 */
[----:B------:R-:W-:Y:S01]  /*16d0*/  DFMA R2, R2, -UR8, R6 ;  /* 0x8000000802027c2b */ /* 0x000fe20008000006 */
[----:B------:R-:W-:Y:S10]  /*16e0*/  @!P0 BRA `(.L_x_21) ;  /* 0x0000000000188947 */ /* 0x000ff40003800000 */
[----:B------:R-:W-:Y:S01]  /*16f0*/  IMAD.MOV.U32 R20, RZ, RZ, R16 ;  /* 0x000000ffff147224 */ /* 0x000fe200078e0010 */
[----:B------:R-:W-:Y:S01]  /*1700*/  MOV R12, 0x1730 ;  /* 0x00001730000c7802 */ /* 0x000fe20000000f00 */
[----:B------:R-:W-:-:S07]  /*1710*/  IMAD.MOV.U32 R21, RZ, RZ, R17 ;  /* 0x000000ffff157224 */ /* 0x000fce00078e0011 */
[----:B0-----:R-:W-:Y:S05]  /*1720*/  CALL.REL.NOINC `($_Z17mandelbrot_kernelPhiidddii$__internal_trig_reduction_slowpathd) ;  /* 0x0000006000687944 */ /* 0x001fea0003c00000 */
[----:B------:R-:W-:Y:S02]  /*1730*/  IMAD.MOV.U32 R2, RZ, RZ, R4 ;  /* 0x000000ffff027224 */ /* 0x000fe400078e0004 */
[----:B------:R-:W-:-:S07]  /*1740*/  IMAD.MOV.U32 R3, RZ, RZ, R5 ;  /* 0x000000ffff037224 */ /* 0x000fce00078e0005 */
.L_x_21:
[----:B------:R-:W-:Y:S05]  /*1750*/  BSYNC.RECONVERGENT B4 ;  /* 0x0000000000047941 */ /* 0x000fea0003800200 */
.L_x_20:
[----:B------:R-:W-:-:S07]  /*1760*/  VIADD R0, R0, 0x1 ;  /* 0x0000000100007836 */ /* 0x000fce0000000000 */
.L_x_19:
[----:B------:R-:W-:Y:S05]  /*1770*/  BSYNC.RECONVERGENT B3 ;  /* 0x0000000000037941 */ /* 0x000fea0003800200 */
.L_x_18:
[----:B------:R-:W1:Y:S01]  /*1780*/  LDCU.64 UR8, c[0x4][0x8] ;  /* 0x01000100ff0877ac */ /* 0x000e620008000a00 */
[----:B------:R-:W-:-:S05]  /*1790*/  IMAD.SHL.U32 R4, R0, 0x40, RZ ;  /* 0x0000004000047824 */ /* 0x000fca00078e00ff */
[----:B------:R-:W-:-:S04]  /*17a0*/  LOP3.LUT R4, R4, 0x40, RZ, 0xc0, !PT ;  /* 0x0000004004047812 */ /* 0x000fc800078ec0ff */
[----:B-1----:R-:W-:-:S05]  /*17b0*/  IADD3 R18, P0, PT, R4, UR8, RZ ;  /* 0x0000000804127c10 */ /* 0x002fca000ff1e0ff */
[----:B------:R-:W-:-:S05]  /*17c0*/  IMAD.X R19, RZ, RZ, UR9, P0 ;  /* 0x00000009ff137e24 */ /* 0x000fca00080e06ff */
[----:B------:R-:W2:Y:S04]  /*17d0*/  LDG.E.128.CONSTANT R4, desc[UR4][R18.64] ;  /* 0x0000000412047981 */ /* 0x000ea8000c1e9d00 */
[----:B------:R-:W3:Y:S04]  /*17e0*/  LDG.E.128.CONSTANT R8, desc[UR4][R18.64+0x10] ;  /* 0x0000100412087981 */ /* 0x000ee8000c1e9d00 */
[----:B------:R-:W4:Y:S01]  /*17f0*/  LDG.E.128.CONSTANT R20, desc[UR4][R18.64+0x20] ;  /* 0x0000200412147981 */ /* 0x000f22000c1e9d00 */
[----:B------:R-:W-:Y:S01]  /*1800*/  LOP3.LUT R12, R0, 0x1, RZ, 0xc0, !PT ;  /* 0x00000001000c7812 */ /* 0x000fe200078ec0ff */
[----:B------:R-:W-:Y:S01]  /*1810*/  IMAD.MOV.U32 R24, RZ, RZ, 0x20fd8164 ;  /* 0x20fd8164ff187424 */ /* 0x000fe200078e00ff */
[----:B------:R-:W-:Y:S01]  /*1820*/  BSSY.RECONVERGENT B3, `(.L_x_22) ;  /* 0x0000033000037945 */ /* 0x000fe20003800200 */
[----:B------:R-:W-:Y:S01]  /*1830*/  IMAD.MOV.U32 R25, RZ, RZ, 0x3da8ff83 ;  /* 0x3da8ff83ff197424 */ /* 0x000fe200078e00ff */
[----:B------:R-:W-:Y:S01]  /*1840*/  ISETP.NE.U32.AND P0, PT, R12, 0x1, PT ;  /* 0x000000010c00780c */ /* 0x000fe20003f05070 */
[----:B------:R-:W-:-:S03]  /*1850*/  DMUL R12, R2, R2 ;  /* 0x00000002020c7228 */ /* 0x000fc60000000000 */
[----:B------:R-:W-:Y:S02]  /*1860*/  FSEL R24, R24, -8.06006814911005101289e+34, !P0 ;  /* 0xf9785eba18187808 */ /* 0x000fe40004000000 */
[----:B------:R-:W-:-:S06]  /*1870*/  FSEL R25, -R25, 0.11223486810922622681, !P0 ;  /* 0x3de5db6519197808 */ /* 0x000fcc0004000100 */
[----:B--2---:R-:W-:-:S08]  /*1880*/  DFMA R4, R12, R24, R4 ;  /* 0x000000180c04722b */ /* 0x004fd00000000004 */
[----:B------:R-:W-:-:S08]  /*1890*/  DFMA R4, R12, R4, R6 ;  /* 0x000000040c04722b */ /* 0x000fd00000000006 */
[----:B---3--:R-:W-:-:S08]  /*18a0*/  DFMA R4, R12, R4, R8 ;  /* 0x000000040c04722b */ /* 0x008fd00000000008 */
[----:B------:R-:W-:-:S08]  /*18b0*/  DFMA R4, R12, R4, R10 ;  /* 0x000000040c04722b */ /* 0x000fd0000000000a */
[----:B----4-:R-:W-:Y:S02]  /*18c0*/  DFMA R4, R12, R4, R20 ;  /* 0x000000040c04722b */ /* 0x010fe40000000014 */
[----:B------:R-:W-:-:S06]  /*18d0*/  DADD R20, R16, R16 ;  /* 0x0000000010147229 */ /* 0x000fcc0000000010 */
[----:B------:R-:W-:Y:S02]  /*18e0*/  DFMA R4, R12, R4, R22 ;  /* 0x000000040c04722b */ /* 0x000fe40000000016 */
[----:B------:R-:W-:-:S06]  /*18f0*/  DSETP.NEU.AND P1, PT, |R20|, +INF , PT ;  /* 0x7ff000001400742a */ /* 0x000fcc0003f2d200 */
[----:B------:R-:W-:Y:S02]  /*1900*/  DFMA R2, R4, R2, R2 ;  /* 0x000000020402722b */ /* 0x000fe40000000002 */
[----:B------:R-:W-:-:S10]  /*1910*/  DFMA R4, R12, R4, 1 ;  /* 0x3ff000000c04742b */ /* 0x000fd40000000004 */
[----:B------:R-:W-:Y:S02]  /*1920*/  FSEL R4, R4, R2, !P0 ;  /* 0x0000000204047208 */ /* 0x000fe40004000000 */
[----:B------:R-:W-:Y:S02]  /*1930*/  FSEL R5, R5, R3, !P0 ;  /* 0x0000000305057208 */ /* 0x000fe40004000000 */
[----:B------:R-:W-:Y:S01]  /*1940*/  LOP3.LUT P0, RZ, R0, 0x2, RZ, 0xc0, !PT ;  /* 0x0000000200ff7812 */ /* 0x000fe2000780c0ff */
[----:B------:R-:W-:-:S03]  /*1950*/  @!P1 IMAD.MOV.U32 R0, RZ, RZ, 0x1 ;  /* 0x00000001ff009424 */ /* 0x000fc600078e00ff */
[----:B------:R-:W-:-:S10]  /*1960*/  DADD R2, RZ, -R4 ;  /* 0x00000000ff027229 */ /* 0x000fd40000000804 */
[----:B------:R-:W-:Y:S01]  /*1970*/  FSEL R18, R4, R2, !P0 ;  /* 0x0000000204127208 */ /* 0x000fe20004000000 */
[----:B------:R-:W-:Y:S01]  /*1980*/  IMAD.MOV.U32 R4, RZ, RZ, 0x0 ;  /* 0x00000000ff047424 */ /* 0x000fe200078e00ff */
[----:B------:R-:W-:Y:S01]  /*1990*/  FSEL R19, R5, R3, !P0 ;  /* 0x0000000305137208 */ /* 0x000fe20004000000 */
[----:B------:R-:W-:Y:S01]  /*19a0*/  IMAD.MOV.U32 R5, RZ, RZ, 0x3fe00000 ;  /* 0x3fe00000ff057424 */ /* 0x000fe200078e00ff */
[----:B------:R-:W-:-:S05]  /*19b0*/  @!P1 DMUL R2, RZ, R20 ;  /* 0x00000014ff029228 */ /* 0x000fca0000000000 */
[----:B------:R-:W-:Y:S01]  /*19c0*/  DFMA R18, R18, -R4, 1.5 ;  /* 0x3ff800001212742b */ /* 0x000fe20000000804 */
[----:B------:R-:W-:Y:S10]  /*19d0*/  @!P1 BRA `(.L_x_23) ;  /* 0x00000000005c9947 */ /* 0x000ff40003800000 */
        /* <DEDUP_REMOVED lines=17> */
[----:B------:R-:W-:-:S07]  /*1af0*/  MOV R12, 0x1b10 ;  /* 0x00001b10000c7802 */ /* 0x000fce0000000f00 */
[----:B0-----:R-:W-:Y:S05]  /*1b00*/  CALL.REL.NOINC `($_Z17mandelbrot_kernelPhiidddii$__internal_trig_reduction_slowpathd) ;  /* 0x0000005c00707944 */ /* 0x001fea0003c00000 */
[----:B------:R-:W-:Y:S02]  /*1b10*/  IMAD.MOV.U32 R2, RZ, RZ, R4 ;  /* 0x000000ffff027224 */ /* 0x000fe400078e0004 */
[----:B------:R-:W-:-:S07]  /*1b20*/  IMAD.MOV.U32 R3, RZ, RZ, R5 ;  /* 0x000000ffff037224 */ /* 0x000fce00078e0005 */
.L_x_25:
[----:B------:R-:W-:Y:S05]  /*1b30*/  BSYNC.RECONVERGENT B4 ;  /* 0x0000000000047941 */ /* 0x000fea0003800200 */
.L_x_24:
[----:B------:R-:W-:-:S07]  /*1b40*/  VIADD R0, R0, 0x1 ;  /* 0x0000000100007836 */ /* 0x000fce0000000000 */
.L_x_23:
[----:B------:R-:W-:Y:S05]  /*1b50*/  BSYNC.RECONVERGENT B3 ;  /* 0x0000000000037941 */ /* 0x000fea0003800200 */
.L_x_22:
        /* <DEDUP_REMOVED lines=10> */
[----:B------:R-:W-:Y:S01]  /*1c00*/  DMUL R18, R18, 255 ;  /* 0x406fe00012127828 */ /* 0x000fe20000000000 */
[----:B------:R-:W-:Y:S01]  /*1c10*/  IMAD.MOV.U32 R27, RZ, RZ, 0x3da8ff83 ;  /* 0x3da8ff83ff1b7424 */ /* 0x000fe200078e00ff */
[----:B------:R-:W-:Y:S01]  /*1c20*/  ISETP.NE.U32.AND P1, PT, R12, 0x1, PT ;  /* 0x000000010c00780c */ /* 0x000fe20003f25070 */
[----:B------:R-:W-:Y:S01]  /*1c30*/  DMUL R12, R2, R2 ;  /* 0x00000002020c7228 */ /* 0x000fe20000000000 */
[----:B------:R-:W-:Y:S02]  /*1c40*/  BSSY.RECONVERGENT B3, `(.L_x_26) ;  /* 0x0000032000037945 */ /* 0x000fe40003800200 */
[----:B------:R-:W-:-:S02]  /*1c50*/  FSEL R26, R26, -8.06006814911005101289e+34, !P1 ;  /* 0xf9785eba1a1a7808 */ /* 0x000fc40004800000 */
[----:B------:R-:W-:Y:S01]  /*1c60*/  FSEL R27, -R27, 0.11223486810922622681, !P1 ;  /* 0x3de5db651b1b7808 */ /* 0x000fe20004800100 */
[----:B------:R-:W-:-:S05]  /*1c70*/  DSETP.GT.AND P0, PT, R18, 255, PT ;  /* 0x406fe0001200742a */ /* 0x000fca0003f04000 */
[----:B--2---:R-:W-:-:S08]  /*1c80*/  DFMA R4, R12, R26, R4 ;  /* 0x0000001a0c04722b */ /* 0x004fd00000000004 */
[----:B------:R-:W-:-:S08]  /*1c90*/  DFMA R4, R12, R4, R6 ;  /* 0x000000040c04722b */ /* 0x000fd00000000006 */
[----:B---3--:R-:W-:Y:S01]  /*1ca0*/  DFMA R4, R12, R4, R8 ;  /* 0x000000040c04722b */ /* 0x008fe20000000008 */
[----:B------:R-:W-:Y:S02]  /*1cb0*/  FSEL R9, R19, 3.748046875, !P0 ;  /* 0x406fe00013097808 */ /* 0x000fe40004000000 */
[----:B------:R-:W-:Y:S02]  /*1cc0*/  FSEL R8, R18, RZ, !P0 ;  /* 0x000000ff12087208 */ /* 0x000fe40004000000 */
[----:B------:R-:W-:-:S03]  /*1cd0*/  LOP3.LUT P0, RZ, R0, 0x2, RZ, 0xc0, !PT ;  /* 0x0000000200ff7812 */ /* 0x000fc6000780c0ff */
[C---:B------:R-:W-:Y:S01]  /*1ce0*/  DFMA R4, R12.reuse, R4, R10 ;  /* 0x000000040c04722b */ /* 0x040fe2000000000a */
[----:B------:R-:W1:Y:S07]  /*1cf0*/  F2I.U32.F64.TRUNC R9, R8 ;  /* 0x0000000800097311 */ /* 0x000e6e000030d000 */
[----:B----4-:R-:W-:Y:S02]  /*1d00*/  DFMA R4, R12, R4, R20 ;  /* 0x000000040c04722b */ /* 0x010fe40000000014 */
[----:B------:R-:W-:-:S06]  /*1d10*/  DADD R20, R16, 0.5 ;  /* 0x3fe0000010147429 */ /* 0x000fcc0000000000 */
[----:B------:R-:W-:Y:S01]  /*1d20*/  DFMA R4, R12, R4, R22 ;  /* 0x000000040c04722b */ /* 0x000fe20000000016 */
[----:B-1----:R1:W-:Y:S07]  /*1d30*/  STG.E.U8 desc[UR4][R14.64], R9 ;  /* 0x000000090e007986 */ /* 0x0023ee000c101104 */
[----:B------:R-:W-:Y:S02]  /*1d40*/  DFMA R2, R4, R2, R2 ;  /* 0x000000020402722b */ /* 0x000fe40000000002 */
[----:B------:R-:W-:-:S10]  /*1d50*/  DFMA R4, R12, R4, 1 ;  /* 0x3ff000000c04742b */ /* 0x000fd40000000004 */
[----:B------:R-:W-:Y:S02]  /*1d60*/  FSEL R6, R4, R2, !P1 ;  /* 0x0000000204067208 */ /* 0x000fe40004800000 */
[----:B------:R-:W-:Y:S01]  /*1d70*/  FSEL R7, R5, R3, !P1 ;  /* 0x0000000305077208 */ /* 0x000fe20004800000 */
[----:B------:R-:W-:-:S05]  /*1d80*/  DSETP.NEU.AND P1, PT, |R20|, +INF , PT ;  /* 0x7ff000001400742a */ /* 0x000fca0003f2d200 */
[----:B------:R-:W-:-:S09]  /*1d90*/  DADD R4, RZ, -R6 ;  /* 0x00000000ff047229 */ /* 0x000fd20000000806 */
[----:B------:R-:W-:Y:S01]  /*1da0*/  @!P1 DMUL R2, RZ, R20 ;  /* 0x00000014ff029228 */ /* 0x000fe20000000000 */
[----:B------:R-:W-:Y:S01]  /*1db0*/  FSEL R16, R6, R4, !P0 ;  /* 0x0000000406107208 */ /* 0x000fe20004000000 */
[----:B------:R-:W-:Y:S01]  /*1dc0*/  @!P1 IMAD.MOV.U32 R0, RZ, RZ, 0x1 ;  /* 0x00000001ff009424 */ /* 0x000fe200078e00ff */
[----:B------:R-:W-:Y:S01]  /*1dd0*/  FSEL R17, R7, R5, !P0 ;  /* 0x0000000507117208 */ /* 0x000fe20004000000 */
[----:B-1----:R-:W-:Y:S07]  /*1de0*/  @!P1 BRA `(.L_x_27) ;  /* 0x00000000005c9947 */ /* 0x002fee0003800000 */
        /* <DEDUP_REMOVED lines=21> */
.L_x_29:
[----:B------:R-:W-:Y:S05]  /*1f40*/  BSYNC.RECONVERGENT B4 ;  /* 0x0000000000047941 */ /* 0x000fea0003800200 */
.L_x_28:
[----:B------:R-:W-:-:S07]  /*1f50*/  VIADD R0, R0, 0x1 ;  /* 0x0000000100007836 */ /* 0x000fce0000000000 */
.L_x_27:
[----:B------:R-:W-:Y:S05]  /*1f60*/  BSYNC.RECONVERGENT B3 ;  /* 0x0000000000037941 */ /* 0x000fea0003800200 */
.L_x_26:
        /* <DEDUP_REMOVED lines=10> */
[----:B------:R-:W-:Y:S01]  /*2010*/  UMOV UR8, 0x9999999a ;  /* 0x9999999a00087882 */ /* 0x000fe20000000000 */
[----:B------:R-:W-:Y:S01]  /*2020*/  IMAD.MOV.U32 R25, RZ, RZ, 0x3da8ff83 ;  /* 0x3da8ff83ff197424 */ /* 0x000fe200078e00ff */
[----:B------:R-:W-:Y:S01]  /*2030*/  ISETP.NE.U32.AND P0, PT, R12, 0x1, PT ;  /* 0x000000010c00780c */ /* 0x000fe20003f05070 */
[----:B------:R-:W-:Y:S01]  /*2040*/  DMUL R12, R2, R2 ;  /* 0x00000002020c7228 */ /* 0x000fe20000000000 */
[----:B------:R-:W-:-:S02]  /*2050*/  UMOV UR9, 0x3fc99999 ;  /* 0x3fc9999900097882 */ /* 0x000fc40000000000 */
[----:B------:R-:W-:Y:S01]  /*2060*/  FSEL R24, R24, -8.06006814911005101289e+34, !P0 ;  /* 0xf9785eba18187808 */ /* 0x000fe20004000000 */
[----:B------:R-:W-:Y:S01]  /*2070*/  DMUL R16, R16, UR8 ;  /* 0x0000000810107c28 */ /* 0x000fe20008000000 */
[----:B------:R-:W-:Y:S01]  /*2080*/  FSEL R25, -R25, 0.11223486810922622681, !P0 ;  /* 0x3de5db6519197808 */ /* 0x000fe20004000100 */
[----:B------:R-:W-:-:S06]  /*2090*/  UMOV UR9, 0x3fd99999 ;  /* 0x3fd9999900097882 */ /* 0x000fcc0000000000 */
[----:B------:R-:W-:Y:S02]  /*20a0*/  DSETP.MAX.AND P1, P2, RZ, R16, PT ;  /* 0x00000010ff00722a */ /* 0x000fe40003a2f000 */
[----:B--2---:R-:W-:-:S08]  /*20b0*/  DFMA R4, R12, R24, R4 ;  /* 0x000000180c04722b */ /* 0x004fd00000000004 */
[----:B------:R-:W-:Y:S01]  /*20c0*/  DFMA R4, R12, R4, R6 ;  /* 0x000000040c04722b */ /* 0x000fe20000000006 */
[----:B------:R-:W-:Y:S02]  /*20d0*/  IMAD.MOV.U32 R6, RZ, RZ, 0x33333333 ;  /* 0x33333333ff067424 */ /* 0x000fe400078e00ff */
[----:B------:R-:W-:-:S05]  /*20e0*/  IMAD.MOV.U32 R7, RZ, RZ, 0x3fd33333 ;  /* 0x3fd33333ff077424 */ /* 0x000fca00078e00ff */
[----:B---3--:R-:W-:Y:S01]  /*20f0*/  DFMA R4, R12, R4, R8 ;  /* 0x000000040c04722b */ /* 0x008fe20000000008 */
[----:B------:R-:W-:-:S07]  /*2100*/  IMAD.MOV.U32 R9, RZ, RZ, R16 ;  /* 0x000000ffff097224 */ /* 0x000fce00078e0010 */
[----:B------:R-:W-:-:S08]  /*2110*/  DFMA R4, R12, R4, R10 ;  /* 0x000000040c04722b */ /* 0x000fd0000000000a */
[----:B----4-:R-:W-:-:S08]  /*2120*/  DFMA R4, R12, R4, R20 ;  /* 0x000000040c04722b */ /* 0x010fd00000000014 */
[----:B------:R-:W-:-:S08]  /*2130*/  DFMA R4, R12, R4, R22 ;  /* 0x000000040c04722b */ /* 0x000fd00000000016 */
[----:B------:R-:W-:Y:S02]  /*2140*/  DFMA R2, R4, R2, R2 ;  /* 0x000000020402722b */ /* 0x000fe40000000002 */
[----:B------:R-:W-:-:S10]  /*2150*/  DFMA R4, R12, R4, 1 ;  /* 0x3ff000000c04742b */ /* 0x000fd40000000004 */
[----:B------:R-:W-:Y:S02]  /*2160*/  FSEL R4, R4, R2, !P0 ;  /* 0x0000000204047208 */ /* 0x000fe40004000000 */
[----:B------:R-:W-:Y:S02]  /*2170*/  FSEL R5, R5, R3, !P0 ;  /* 0x0000000305057208 */ /* 0x000fe40004000000 */
[----:B------:R-:W-:Y:S01]  /*2180*/  LOP3.LUT P0, RZ, R0, 0x2, RZ, 0xc0, !PT ;  /* 0x0000000200ff7812 */ /* 0x000fe2000780c0ff */
[----:B------:R-:W-:-:S03]  /*2190*/  IMAD.MOV.U32 R0, RZ, RZ, RZ ;  /* 0x000000ffff007224 */ /* 0x000fc600078e00ff */
[----:B------:R-:W-:-:S10]  /*21a0*/  DADD R2, RZ, -R4 ;  /* 0x00000000ff027229 */ /* 0x000fd40000000804 */
[----:B------:R-:W-:Y:S01]  /*21b0*/  FSEL R2, R4, R2, !P0 ;  /* 0x0000000204027208 */ /* 0x000fe20004000000 */
[----:B------:R-:W-:Y:S01]  /*21c0*/  IMAD.MOV.U32 R4, RZ, RZ, RZ ;  /* 0x000000ffff047224 */ /* 0x000fe200078e00ff */
[----:B------:R-:W-:Y:S02]  /*21d0*/  FSEL R3, R5, R3, !P0 ;  /* 0x0000000305037208 */ /* 0x000fe40004000000 */
[----:B------:R-:W-:Y:S02]  /*21e0*/  FSEL R5, R0, R17, P1 ;  /* 0x0000001100057208 */ /* 0x000fe40000800000 */
[----:B------:R-:W-:Y:S02]  /*21f0*/  SEL R4, R4, R9, P1 ;  /* 0x0000000904047207 */ /* 0x000fe40000800000 */
[----:B------:R-:W-:Y:S01]  /*2200*/  DFMA R2, R2, UR8, R6 ;  /* 0x0000000802027c2b */ /* 0x000fe20008000006 */
[----:B------:R-:W-:-:S06]  /*2210*/  @P2 LOP3.LUT R5, R17, 0x80000, RZ, 0xfc, !PT ;  /* 0x0008000011052812 */ /* 0x000fcc00078efcff */
[----:B------:R-:W-:Y:S02]  /*2220*/  DMUL R4, R4, 255 ;  /* 0x406fe00004047828 */ /* 0x000fe40000000000 */
[----:B------:R-:W-:-:S08]  /*2230*/  DMUL R2, R2, 255 ;  /* 0x406fe00002027828 */ /* 0x000fd00000000000 */
[----:B------:R-:W1:Y:S08]  /*2240*/  F2I.U32.F64.TRUNC R5, R4 ;  /* 0x0000000400057311 */ /* 0x000e70000030d000 */
[----:B------:R-:W2:Y:S01]  /*2250*/  F2I.U32.F64.TRUNC R3, R2 ;  /* 0x0000000200037311 */ /* 0x000ea2000030d000 */
[----:B-1----:R1:W-:Y:S04]  /*2260*/  STG.E.U8 desc[UR4][R14.64+0x2], R5 ;  /* 0x000002050e007986 */ /* 0x0023e8000c101104 */
[----:B--2---:R1:W-:Y:S01]  /*2270*/  STG.E.U8 desc[UR4][R14.64+0x1], R3 ;  /* 0x000001030e007986 */ /* 0x0043e2000c101104 */
[----:B------:R-:W-:Y:S05]  /*2280*/  BRA `(.L_x_10) ;  /* 0x00000044003c7947 */ /* 0x000fea0003800000 */
.L_x_115:
[----:B------:R-:W-:Y:S01]  /*2290*/  IMAD.MOV.U32 R2, RZ, RZ, 0x33333333 ;  /* 0x33333333ff027424 */ /* 0x000fe200078e00ff */
[----:B------:R-:W-:Y:S01]  /*22a0*/  BSSY.RECONVERGENT B3, `(.L_x_30) ;  /* 0x0000020000037945 */ /* 0x000fe20003800200 */
[----:B------:R-:W-:-:S06]  /*22b0*/  IMAD.MOV.U32 R3, RZ, RZ, 0x3fc33333 ;  /* 0x3fc33333ff037424 */ /* 0x000fcc00078e00ff */
[----:B------:R-:W-:-:S08]  /*22c0*/  DFMA R16, R16, R2, 3 ;  /* 0x400800001010742b */ /* 0x000fd00000000002 */
        /* <DEDUP_REMOVED lines=27> */
.L_x_33:
[----:B------:R-:W-:Y:S05]  /*2480*/  BSYNC.RECONVERGENT B4 ;  /* 0x0000000000047941 */ /* 0x000fea0003800200 */
.L_x_32:
[----:B------:R-:W-:-:S07]  /*2490*/  VIADD R0, R0, 0x1 ;  /* 0x0000000100007836 */ /* 0x000fce0000000000 */
.L_x_31:
[----:B------:R-:W-:Y:S05]  /*24a0*/  BSYNC.RECONVERGENT B3 ;  /* 0x0000000000037941 */ /* 0x000fea0003800200 */
.L_x_30:
        /* <DEDUP_REMOVED lines=14> */
[----:B------:R-:W-:Y:S01]  /*2590*/  UMOV UR9, 0x3fe33333 ;  /* 0x3fe3333300097882 */ /* 0x000fe20000000000 */
[----:B------:R-:W-:Y:S01]  /*25a0*/  BSSY.RECONVERGENT B3, `(.L_x_34) ;  /* 0x0000033000037945 */ /* 0x000fe20003800200 */
[----:B------:R-:W-:-:S02]  /*25b0*/  FSEL R24, R24, -8.06006814911005101289e+34, !P0 ;  /* 0xf9785eba18187808 */ /* 0x000fc40004000000 */
[----:B------:R-:W-:-:S06]  /*25c0*/  FSEL R25, -R25, 0.11223486810922622681, !P0 ;  /* 0x3de5db6519197808 */ /* 0x000fcc0004000100 */
[----:B--2---:R-:W-:-:S08]  /*25d0*/  DFMA R4, R12, R24, R4 ;  /* 0x000000180c04722b */ /* 0x004fd00000000004 */
[----:B------:R-:W-:Y:S01]  /*25e0*/  DFMA R4, R12, R4, R6 ;  /* 0x000000040c04722b */ /* 0x000fe20000000006 */
[----:B------:R-:W-:Y:S02]  /*25f0*/  IMAD.MOV.U32 R6, RZ, RZ, 0x0 ;  /* 0x00000000ff067424 */ /* 0x000fe400078e00ff */
[----:B------:R-:W-:-:S05]  /*2600*/  IMAD.MOV.U32 R7, RZ, RZ, 0x3fe00000 ;  /* 0x3fe00000ff077424 */ /* 0x000fca00078e00ff */
[----:B---3--:R-:W-:-:S08]  /*2610*/  DFMA R4, R12, R4, R8 ;  /* 0x000000040c04722b */ /* 0x008fd00000000008 */
[----:B------:R-:W-:-:S08]  /*2620*/  DFMA R4, R12, R4, R10 ;  /* 0x000000040c04722b */ /* 0x000fd0000000000a */
[----:B----4-:R-:W-:Y:S02]  /*2630*/  DFMA R4, R12, R4, R20 ;  /* 0x000000040c04722b */ /* 0x010fe40000000014 */
[----:B------:R-:W-:-:S06]  /*2640*/  DADD R20, R16, UR8 ;  /* 0x0000000810147e29 */ /* 0x000fcc0008000000 */
[----:B------:R-:W-:-:S08]  /*2650*/  DFMA R4, R12, R4, R22 ;  /* 0x000000040c04722b */ /* 0x000fd00000000016 */
[----:B------:R-:W-:Y:S02]  /*2660*/  DFMA R2, R4, R2, R2 ;  /* 0x000000020402722b */ /* 0x000fe40000000002 */
[----:B------:R-:W-:-:S10]  /*2670*/  DFMA R4, R12, R4, 1 ;  /* 0x3ff000000c04742b */ /* 0x000fd40000000004 */
[----:B------:R-:W-:Y:S02]  /*2680*/  FSEL R4, R4, R2, !P0 ;  /* 0x0000000204047208 */ /* 0x000fe40004000000 */
[----:B------:R-:W-:Y:S02]  /*2690*/  FSEL R5, R5, R3, !P0 ;  /* 0x0000000305057208 */ /* 0x000fe40004000000 */
[----:B------:R-:W-:-:S04]  /*26a0*/  LOP3.LUT P0, RZ, R0, 0x2, RZ, 0xc0, !PT ;  /* 0x0000000200ff7812 */ /* 0x000fc8000780c0ff */
[----:B------:R-:W-:-:S10]  /*26b0*/  DADD R2, RZ, -R4 ;  /* 0x00000000ff027229 */ /* 0x000fd40000000804 */
[----:B------:R-:W-:Y:S02]  /*26c0*/  FSEL R2, R4, R2, !P0 ;  /* 0x0000000204027208 */ /* 0x000fe40004000000 */
[----:B------:R-:W-:Y:S01]  /*26d0*/  FSEL R3, R5, R3, !P0 ;  /* 0x0000000305037208 */ /* 0x000fe20004000000 */
[----:B------:R-:W-:-:S05]  /*26e0*/  DSETP.NEU.AND P0, PT, |R20|, +INF , PT ;  /* 0x7ff000001400742a */ /* 0x000fca0003f0d200 */
[----:B------:R-:W-:-:S08]  /*26f0*/  DFMA R2, R2, R6, 0.5 ;  /* 0x3fe000000202742b */ /* 0x000fd00000000006 */
[----:B------:R-:W-:Y:S01]  /*2700*/  DMUL R4, R2, 255 ;  /* 0x406fe00002047828 */ /* 0x000fe20000000000 */
[----:B------:R-:W-:Y:S01]  /*2710*/  @!P0 IMAD.MOV.U32 R0, RZ, RZ, 0x1 ;  /* 0x00000001ff008424 */ /* 0x000fe200078e00ff */
[----:B------:R-:W-:-:S08]  /*2720*/  @!P0 DMUL R2, RZ, R20 ;  /* 0x00000014ff028228 */ /* 0x000fd00000000000 */
[----:B------:R-:W1:Y:S02]  /*2730*/  F2I.U32.F64.TRUNC R5, R4 ;  /* 0x0000000400057311 */ /* 0x000e64000030d000 */
[----:B-1----:R1:W-:Y:S01]  /*2740*/  STG.E.U8 desc[UR4][R14.64], R5 ;  /* 0x000000050e007986 */ /* 0x0023e2000c101104 */
[----:B------:R-:W-:Y:S05]  /*2750*/  @!P0 BRA `(.L_x_35) ;  /* 0x00000000005c8947 */ /* 0x000fea0003800000 */
[----:B------:R-:W-:Y:S01]  /*2760*/  UMOV UR8, 0x6dc9c883 ;  /* 0x6dc9c88300087882 */ /* 0x000fe20000000000 */
[----:B------:R-:W-:Y:S01]  /*2770*/  UMOV UR9, 0x3fe45f30 ;  /* 0x3fe45f3000097882 */ /* 0x000fe20000000000 */
[C---:B------:R-:W-:Y:S01]  /*2780*/  DSETP.GE.AND P0, PT, |R20|.reuse, 2.14748364800000000000e+09, PT ;  /* 0x41e000001400742a */ /* 0x040fe20003f06200 */
[----:B------:R-:W-:Y:S01]  /*2790*/  BSSY.RECONVERGENT B4, `(.L_x_36) ;  /* 0x0000012000047945 */ /* 0x000fe20003800200 */
[----:B-1----:R-:W-:Y:S01]  /*27a0*/  DMUL R4, R20, UR8 ;  /* 0x0000000814047c28 */ /* 0x002fe20008000000 */
        /* <DEDUP_REMOVED lines=16> */
.L_x_37:
[----:B------:R-:W-:Y:S05]  /*28b0*/  BSYNC.RECONVERGENT B4 ;  /* 0x0000000000047941 */ /* 0x000fea0003800200 */
.L_x_36:
[----:B------:R-:W-:-:S07]  /*28c0*/  VIADD R0, R0, 0x1 ;  /* 0x0000000100007836 */ /* 0x000fce0000000000 */
.L_x_35:
[----:B------:R-:W-:Y:S05]  /*28d0*/  BSYNC.RECONVERGENT B3 ;  /* 0x0000000000037941 */ /* 0x000fea0003800200 */
.L_x_34:
[----:B------:R-:W2:Y:S01]  /*28e0*/  LDCU.64 UR8, c[0x4][0x8] ;  /* 0x01000100ff0877ac */ /* 0x000ea20008000a00 */
[----:B------:R-:W-:-:S05]  /*28f0*/  IMAD.SHL.U32 R4, R0, 0x40, RZ ;  /* 0x0000004000047824 */ /* 0x000fca00078e00ff */
[----:B------:R-:W-:-:S04]  /*2900*/  LOP3.LUT R4, R4, 0x40, RZ, 0xc0, !PT ;  /* 0x0000004004047812 */ /* 0x000fc800078ec0ff */
[----:B--2---:R-:W-:-:S05]  /*2910*/  IADD3 R18, P0, PT, R4, UR8, RZ ;  /* 0x0000000804127c10 */ /* 0x004fca000ff1e0ff */
[----:B------:R-:W-:-:S05]  /*2920*/  IMAD.X R19, RZ, RZ, UR9, P0 ;  /* 0x00000009ff137e24 */ /* 0x000fca00080e06ff */
[----:B-1----:R-:W2:Y:S04]  /*2930*/  LDG.E.128.CONSTANT R4, desc[UR4][R18.64] ;  /* 0x0000000412047981 */ /* 0x002ea8000c1e9d00 */
        /* <DEDUP_REMOVED lines=17> */
[----:B------:R-:W-:-:S06]  /*2a50*/  DADD R20, R16, 1 ;  /* 0x3ff0000010147429 */ /* 0x000fcc0000000000 */
        /* <DEDUP_REMOVED lines=38> */
.L_x_41:
[----:B------:R-:W-:Y:S05]  /*2cc0*/  BSYNC.RECONVERGENT B4 ;  /* 0x0000000000047941 */ /* 0x000fea0003800200 */
.L_x_40:
[----:B------:R-:W-:-:S07]  /*2cd0*/  VIADD R0, R0, 0x1 ;  /* 0x0000000100007836 */ /* 0x000fce0000000000 */
.L_x_39:
[----:B------:R-:W-:Y:S05]  /*2ce0*/  BSYNC.RECONVERGENT B3 ;  /* 0x0000000000037941 */ /* 0x000fea0003800200 */
.L_x_38:
[----:B------:R-:W2:Y:S01]  /*2cf0*/  LDCU.64 UR8, c[0x4][0x8] ;  /* 0x01000100ff0877ac */ /* 0x000ea20008000a00 */
[----:B------:R-:W-:-:S05]  /*2d00*/  IMAD.SHL.U32 R4, R0, 0x40, RZ ;  /* 0x0000004000047824 */ /* 0x000fca00078e00ff */
[----:B------:R-:W-:-:S04]  /*2d10*/  LOP3.LUT R4, R4, 0x40, RZ, 0xc0, !PT ;  /* 0x0000004004047812 */ /* 0x000fc800078ec0ff */
[----:B--2---:R-:W-:-:S05]  /*2d20*/  IADD3 R20, P0, PT, R4, UR8, RZ ;  /* 0x0000000804147c10 */ /* 0x004fca000ff1e0ff */
[----:B------:R-:W-:-:S05]  /*2d30*/  IMAD.X R21, RZ, RZ, UR9, P0 ;  /* 0x00000009ff157e24 */ /* 0x000fca00080e06ff */
[----:B------:R-:W2:Y:S04]  /*2d40*/  LDG.E.128.CONSTANT R16, desc[UR4][R20.64] ;  /* 0x0000000414107981 */ /* 0x000ea8000c1e9d00 */
[----:B------:R-:W3:Y:S04]  /*2d50*/  LDG.E.128.CONSTANT R8, desc[UR4][R20.64+0x10] ;  /* 0x0000100414087981 */ /* 0x000ee8000c1e9d00 */
[----:B-1----:R-:W4:Y:S01]  /*2d60*/  LDG.E.128.CONSTANT R4, desc[UR4][R20.64+0x20] ;  /* 0x0000200414047981 */ /* 0x002f22000c1e9d00 */
[----:B------:R-:W-:Y:S01]  /*2d70*/  LOP3.LUT R12, R0, 0x1, RZ, 0xc0, !PT ;  /* 0x00000001000c7812 */ /* 0x000fe200078ec0ff */
[----:B------:R-:W-:-:S02]  /*2d80*/  IMAD.MOV.U32 R22, RZ, RZ, 0x20fd8164 ;  /* 0x20fd8164ff167424 */ /* 0x000fc400078e00ff */
        /* <DEDUP_REMOVED lines=9> */
[----:B----4-:R-:W-:-:S08]  /*2e20*/  DFMA R4, R12, R8, R4 ;  /* 0x000000080c04722b */ /* 0x010fd00000000004 */
[----:B------:R-:W-:Y:S01]  /*2e30*/  DFMA R4, R12, R4, R6 ;  /* 0x000000040c04722b */ /* 0x000fe20000000006 */
[----:B------:R-:W-:Y:S02]  /*2e40*/  IMAD.MOV.U32 R6, RZ, RZ, 0x0 ;  /* 0x00000000ff067424 */ /* 0x000fe400078e00ff */
[----:B------:R-:W-:-:S05]  /*2e50*/  IMAD.MOV.U32 R7, RZ, RZ, 0x3fe00000 ;  /* 0x3fe00000ff077424 */ /* 0x000fca00078e00ff */
[----:B------:R-:W-:Y:S02]  /*2e60*/  DFMA R2, R4, R2, R2 ;  /* 0x000000020402722b */ /* 0x000fe40000000002 */
[----:B------:R-:W-:-:S10]  /*2e70*/  DFMA R4, R12, R4, 1 ;  /* 0x3ff000000c04742b */ /* 0x000fd40000000004 */
[----:B------:R-:W-:Y:S02]  /*2e80*/  FSEL R4, R4, R2, !P0 ;  /* 0x0000000204047208 */ /* 0x000fe40004000000 */
[----:B------:R-:W-:Y:S02]  /*2e90*/  FSEL R5, R5, R3, !P0 ;  /* 0x0000000305057208 */ /* 0x000fe40004000000 */
[----:B------:R-:W-:-:S04]  /*2ea0*/  LOP3.LUT P0, RZ, R0, 0x2, RZ, 0xc0, !PT ;  /* 0x0000000200ff7812 */ /* 0x000fc8000780c0ff */
[----:B------:R-:W-:-:S10]  /*2eb0*/  DADD R2, RZ, -R4 ;  /* 0x00000000ff027229 */ /* 0x000fd40000000804 */
[----:B------:R-:W-:Y:S02]  /*2ec0*/  FSEL R2, R4, R2, !P0 ;  /* 0x0000000204027208 */ /* 0x000fe40004000000 */
[----:B------:R-:W-:-:S06]  /*2ed0*/  FSEL R3, R5, R3, !P0 ;  /* 0x0000000305037208 */ /* 0x000fcc0004000000 */
[----:B------:R-:W-:-:S08]  /*2ee0*/  DFMA R2, R2, R6, 0.5 ;  /* 0x3fe000000202742b */ /* 0x000fd00000000006 */
[----:B------:R-:W-:-:S10]  /*2ef0*/  DMUL R2, R2, 255 ;  /* 0x406fe00002027828 */ /* 0x000fd40000000000 */
[----:B------:R-:W1:Y:S02]  /*2f00*/  F2I.U32.F64.TRUNC R3, R2 ;  /* 0x0000000200037311 */ /* 0x000e64000030d000 */
[----:B-1----:R1:W-:Y:S01]  /*2f10*/  STG.E.U8 desc[UR4][R14.64+0x2], R3 ;  /* 0x000002030e007986 */ /* 0x0023e2000c101104 */
[----:B------:R-:W-:Y:S05]  /*2f20*/  BRA `(.L_x_10) ;  /* 0x0000003800147947 */ /* 0x000fea0003800000 */
.L_x_117:
        /* <DEDUP_REMOVED lines=31> */
.L_x_45:
[----:B------:R-:W-:Y:S05]  /*3120*/  BSYNC.RECONVERGENT B4 ;  /* 0x0000000000047941 */ /* 0x000fea0003800200 */
.L_x_44:
[----:B------:R-:W-:-:S07]  /*3130*/  VIADD R0, R0, 0x1 ;  /* 0x0000000100007836 */ /* 0x000fce0000000000 */
.L_x_43:
[----:B------:R-:W-:Y:S05]  /*3140*/  BSYNC.RECONVERGENT B3 ;  /* 0x0000000000037941 */ /* 0x000fea0003800200 */
.L_x_42:
        /* <DEDUP_REMOVED lines=62> */
.L_x_49:
[----:B------:R-:W-:Y:S05]  /*3530*/  BSYNC.RECONVERGENT B4 ;  /* 0x0000000000047941 */ /* 0x000fea0003800200 */
.L_x_48:
[----:B------:R-:W-:-:S07]  /*3540*/  VIADD R0, R0, 0x1 ;  /* 0x0000000100007836 */ /* 0x000fce0000000000 */
.L_x_47:
[----:B------:R-:W-:Y:S05]  /*3550*/  BSYNC.RECONVERGENT B3 ;  /* 0x0000000000037941 */ /* 0x000fea0003800200 */
.L_x_46:
        /* <DEDUP_REMOVED lines=62> */
.L_x_53:
[----:B------:R-:W-:Y:S05]  /*3940*/  BSYNC.RECONVERGENT B4 ;  /* 0x0000000000047941 */ /* 0x000fea0003800200 */
.L_x_52:
[----:B------:R-:W-:-:S07]  /*3950*/  VIADD R0, R0, 0x1 ;  /* 0x0000000100007836 */ /* 0x000fce0000000000 */
.L_x_51:
[----:B------:R-:W-:Y:S05]  /*3960*/  BSYNC.RECONVERGENT B3 ;  /* 0x0000000000037941 */ /* 0x000fea0003800200 */
.L_x_50:
        /* <DEDUP_REMOVED lines=36> */
.L_x_17:
[----:B------:R-:W-:-:S13]  /*3bb0*/  ISETP.GT.AND P0, PT, R0, 0x6, PT ;  /* 0x000000060000780c */ /* 0x000fda0003f04270 */
[----:B------:R-:W-:Y:S05]  /*3bc0*/  @P0 BRA `(.L_x_54) ;  /* 0x0000001800700947 */ /* 0x000fea0003800000 */
[----:B------:R-:W-:-:S05]  /*3bd0*/  IMAD.MOV.U32 R5, RZ, RZ, -0x5 ;  /* 0xfffffffbff057424 */ /* 0x000fca00078e00ff */
[----:B------:R-:W-:-:S05]  /*3be0*/  VIADDMNMX.U32 R0, R0, R5, 0x2, PT ;  /* 0x0000000200007446 */ /* 0x000fca0003800005 */
[----:B------:R-:W-:-:S04]  /*3bf0*/  IMAD.SHL.U32 R0, R0, 0x4, RZ ;  /* 0x0000000400007824 */ /* 0x000fc800078e00ff */
[----:B------:R-:W1:Y:S02]  /*3c00*/  LDC R4, c[0x2][R0+0x14] ;  /* 0x0080050000047b82 */ /* 0x000e640000000800 */
[----:B-1----:R-:W-:-:S04]  /*3c10*/  SHF.R.S32.HI R5, RZ, 0x1f, R4 ;  /* 0x0000001fff057819 */ /* 0x002fc80000011404 */
.L_x_120:
[----:B------:R-:W-:Y:S05]  /*3c20*/  BRX R4 -0x3c30                                                                         (*"BRANCH_TARGETS .L_x_121,.L_x_122,.L_x_116"*) ;  /* 0xffffffc004f47949 */ /* 0x000fea000383ffff */
.L_x_122:
        /* <DEDUP_REMOVED lines=31> */
.L_x_58:
[----:B------:R-:W-:Y:S05]  /*3e20*/  BSYNC.RECONVERGENT B4 ;  /* 0x0000000000047941 */ /* 0x000fea0003800200 */
.L_x_57:
[----:B------:R-:W-:-:S07]  /*3e30*/  VIADD R0, R0, 0x1 ;  /* 0x0000000100007836 */ /* 0x000fce0000000000 */
.L_x_56:
[----:B------:R-:W-:Y:S05]  /*3e40*/  BSYNC.RECONVERGENT B3 ;  /* 0x0000000000037941 */ /* 0x000fea0003800200 */
.L_x_55:
        /* <DEDUP_REMOVED lines=23> */
[----:B------:R-:W-:-:S06]  /*3fc0*/  DADD R20, R16, 2.5 ;  /* 0x4004000010147429 */ /* 0x000fcc0000000000 */
        /* <DEDUP_REMOVED lines=38> */
.L_x_62:
[----:B------:R-:W-:Y:S05]  /*4230*/  BSYNC.RECONVERGENT B4 ;  /* 0x0000000000047941 */ /* 0x000fea0003800200 */
.L_x_61:
[----:B------:R-:W-:-:S07]  /*4240*/  VIADD R0, R0, 0x1 ;  /* 0x0000000100007836 */ /* 0x000fce0000000000 */
.L_x_60:
[----:B------:R-:W-:Y:S05]  /*4250*/  BSYNC.RECONVERGENT B3 ;  /* 0x0000000000037941 */ /* 0x000fea0003800200 */
.L_x_59:
        /* <DEDUP_REMOVED lines=20> */
[----:B------:R-:W-:Y:S02]  /*43a0*/  IMAD.MOV.U32 R6, RZ, RZ, -0x66666666 ;  /* 0x9999999aff067424 */ /* 0x000fe400078e00ff */
        /* <DEDUP_REMOVED lines=15> */
[----:B------:R-:W-:-:S08]  /*44a0*/  DFMA R2, R2, UR8, R6 ;  /* 0x0000000802027c2b */ /* 0x000fd00008000006 */
        /* <DEDUP_REMOVED lines=27> */
.L_x_66:
[----:B------:R-:W-:Y:S05]  /*4660*/  BSYNC.RECONVERGENT B4 ;  /* 0x0000000000047941 */ /* 0x000fea0003800200 */
.L_x_65:
[----:B------:R-:W-:-:S07]  /*4670*/  VIADD R0, R0, 0x1 ;  /* 0x0000000100007836 */ /* 0x000fce0000000000 */
.L_x_64:
[----:B------:R-:W-:Y:S05]  /*4680*/  BSYNC.RECONVERGENT B3 ;  /* 0x0000000000037941 */ /* 0x000fea0003800200 */
.L_x_63:
        /* <DEDUP_REMOVED lines=36> */
.L_x_121:
[----:B------:R-:W-:Y:S01]  /*48d0*/  UMOV UR8, 0xeb851eb8 ;  /* 0xeb851eb800087882 */ /* 0x000fe20000000000 */
[----:B------:R-:W-:Y:S01]  /*48e0*/  UMOV UR9, 0x3fbeb851 ;  /* 0x3fbeb85100097882 */ /* 0x000fe20000000000 */
[----:B------:R-:W-:Y:S01]  /*48f0*/  BSSY.RECONVERGENT B3, `(.L_x_67) ;  /* 0x000001e000037945 */ /* 0x000fe20003800200 */
[----:B------:R-:W-:-:S08]  /*4900*/  DMUL R16, R16, UR8 ;  /* 0x0000000810107c28 */ /* 0x000fd00008000000 */
[----:B------:R-:W-:-:S08]  /*4910*/  DADD R20, R16, 2 ;  /* 0x4000000010147429 */ /* 0x000fd00000000000 */
        /* <DEDUP_REMOVED lines=25> */
.L_x_70:
[----:B------:R-:W-:Y:S05]  /*4ab0*/  BSYNC.RECONVERGENT B4 ;  /* 0x0000000000047941 */ /* 0x000fea0003800200 */
.L_x_69:
[----:B------:R-:W-:-:S07]  /*4ac0*/  VIADD R0, R0, 0x1 ;  /* 0x0000000100007836 */ /* 0x000fce0000000000 */
.L_x_68:
[----:B------:R-:W-:Y:S05]  /*4ad0*/  BSYNC.RECONVERGENT B3 ;  /* 0x0000000000037941 */ /* 0x000fea0003800200 */
.L_x_67:
        /* <DEDUP_REMOVED lines=64> */
.L_x_74:
[----:B------:R-:W-:Y:S05]  /*4ee0*/  BSYNC.RECONVERGENT B4 ;  /* 0x0000000000047941 */ /* 0x000fea0003800200 */
.L_x_73:
[----:B------:R-:W-:-:S07]  /*4ef0*/  VIADD R0, R0, 0x1 ;  /* 0x0000000100007836 */ /* 0x000fce0000000000 */
.L_x_72:
[----:B------:R-:W-:Y:S05]  /*4f00*/  BSYNC.RECONVERGENT B3 ;  /* 0x0000000000037941 */ /* 0x000fea0003800200 */
.L_x_71:
        /* <DEDUP_REMOVED lines=24> */
[----:B----4-:R-:W-:-:S08]  /*5090*/  DFMA R4, R12, R4, R20 ;  /* 0x000000040c04722b */ /* 0x010fd00000000014 */
        /* <DEDUP_REMOVED lines=40> */
.L_x_78:
[----:B------:R-:W-:Y:S05]  /*5320*/  BSYNC.RECONVERGENT B4 ;  /* 0x0000000000047941 */ /* 0x000fea0003800200 */
.L_x_77:
[----:B------:R-:W-:-:S07]  /*5330*/  VIADD R0, R0, 0x1 ;  /* 0x0000000100007836 */ /* 0x000fce0000000000 */
.L_x_76:
[----:B------:R-:W-:Y:S05]  /*5340*/  BSYNC.RECONVERGENT B3 ;  /* 0x0000000000037941 */ /* 0x000fea0003800200 */
.L_x_75:
        /* <DEDUP_REMOVED lines=36> */
.L_x_54:
[----:B------:R-:W-:-:S05]  /*5590*/  IMAD.MOV.U32 R5, RZ, RZ, -0x7 ;  /* 0xfffffff9ff057424 */ /* 0x000fca00078e00ff */
[----:B------:R-:W-:-:S05]  /*55a0*/  VIADDMNMX.U32 R0, R0, R5, 0x2, PT ;  /* 0x0000000200007446 */ /* 0x000fca0003800005 */
[----:B------:R-:W-:-:S04]  /*55b0*/  IMAD.SHL.U32 R0, R0, 0x4, RZ ;  /* 0x0000000400007824 */ /* 0x000fc800078e00ff */
[----:B------:R-:W1:Y:S02]  /*55c0*/  LDC R4, c[0x2][R0+0x20] ;  /* 0x0080080000047b82 */ /* 0x000e640000000800 */
[----:B-1----:R-:W-:-:S04]  /*55d0*/  SHF.R.S32.HI R5, RZ, 0x1f, R4 ;  /* 0x0000001fff057819 */ /* 0x002fc80000011404 */
.L_x_124:
[----:B------:R-:W-:Y:S05]  /*55e0*/  BRX R4 -0x55f0                                                                         (*"BRANCH_TARGETS .L_x_125,.L_x_126,.L_x_116"*) ;  /* 0xffffffa804847949 */ /* 0x000fea000383ffff */
.L_x_126:
[----:B------:R-:W-:Y:S01]  /*55f0*/  DMUL R20, R16, 0.25 ;  /* 0x3fd0000010147828 */ /* 0x000fe20000000000 */
[----:B------:R-:W-:Y:S07]  /*5600*/  BSSY.RECONVERGENT B3, `(.L_x_79) ;  /* 0x000001c000037945 */ /* 0x000fee0003800200 */
        /* <DEDUP_REMOVED lines=25> */
.L_x_82:
[----:B------:R-:W-:Y:S05]  /*57a0*/  BSYNC.RECONVERGENT B4 ;  /* 0x0000000000047941 */ /* 0x000fea0003800200 */
.L_x_81:
[----:B------:R-:W-:-:S07]  /*57b0*/  VIADD R0, R0, 0x1 ;  /* 0x0000000100007836 */ /* 0x000fce0000000000 */
.L_x_80:
[----:B------:R-:W-:Y:S05]  /*57c0*/  BSYNC.RECONVERGENT B3 ;  /* 0x0000000000037941 */ /* 0x000fea0003800200 */
.L_x_79:
        /* <DEDUP_REMOVED lines=28> */
[----:B------:R-:W-:Y:S02]  /*5990*/  LOP3.LUT P0, RZ, R0, 0x2, RZ, 0xc0, !PT ;  /* 0x0000000200ff7812 */ /* 0x000fe4000780c0ff */
[----:B------:R-:W-:Y:S02]  /*59a0*/  MOV R0, 0x5a00 ;  /* 0x00005a0000007802 */ /* 0x000fe40000000f00 */
[----:B------:R-:W-:-:S10]  /*59b0*/  DADD R2, RZ, -R4 ;  /* 0x00000000ff027229 */ /* 0x000fd40000000804 */
[----:B------:R-:W-:Y:S02]  /*59c0*/  FSEL R2, R4, R2, !P0 ;  /* 0x0000000204027208 */ /* 0x000fe40004000000 */
[----:B------:R-:W-:-:S06]  /*59d0*/  FSEL R3, R5, R3, !P0 ;  /* 0x0000000305037208 */ /* 0x000fcc0004000000 */
[----:B------:R-:W-:-:S11]  /*59e0*/  DFMA R2, R2, R6, 0.5 ;  /* 0x3fe000000202742b */ /* 0x000fd60000000006 */
[----:B0-----:R-:W-:Y:S05]  /*59f0*/  CALL.REL.NOINC `($_Z17mandelbrot_kernelPhiidddii$__internal_accurate_pow) ;  /* 0x00000014000c7944 */ /* 0x001fea0003c00000 */
[----:B------:R-:W-:Y:S05]  /*5a00*/  BSYNC.RECONVERGENT B1 ;  /* 0x0000000000017941 */ /* 0x000fea0003800200 */
.L_x_83:
[C---:B------:R-:W-:Y:S01]  /*5a10*/  DADD R4, R2.reuse, 2 ;  /* 0x4000000002047429 */ /* 0x040fe20000000000 */
[----:B------:R-:W-:Y:S01]  /*5a20*/  BSSY.RECONVERGENT B1, `(.L_x_84) ;  /* 0x0000011000017945 */ /* 0x000fe20003800200 */
[C---:B------:R-:W-:Y:S02]  /*5a30*/  DSETP.NEU.AND P1, PT, R2.reuse, RZ, PT ;  /* 0x000000ff0200722a */ /* 0x040fe40003f2d000 */
[----:B------:R-:W-:-:S06]  /*5a40*/  DSETP.NEU.AND P0, PT, R2, 1, PT ;  /* 0x3ff000000200742a */ /* 0x000fcc0003f0d000 */
[----:B------:R-:W-:Y:S01]  /*5a50*/  LOP3.LUT R4, R5, 0x7ff00000, RZ, 0xc0, !PT ;  /* 0x7ff0000005047812 */ /* 0x000fe200078ec0ff */
[----:B------:R-:W-:Y:S02]  /*5a60*/  IMAD.MOV.U32 R5, RZ, RZ, R7 ;  /* 0x000000ffff057224 */ /* 0x000fe400078e0007 */
[----:B------:R-:W-:Y:S01]  /*5a70*/  IMAD.MOV.U32 R7, RZ, RZ, 0x3fd33333 ;  /* 0x3fd33333ff077424 */ /* 0x000fe200078e00ff */
[----:B------:R-:W-:Y:S01]  /*5a80*/  ISETP.NE.AND P2, PT, R4, 0x7ff00000, PT ;  /* 0x7ff000000400780c */ /* 0x000fe20003f45270 */
[----:B------:R-:W-:Y:S01]  /*5a90*/  IMAD.MOV.U32 R4, RZ, RZ, R6 ;  /* 0x000000ffff047224 */ /* 0x000fe200078e0006 */
[----:B------:R-:W-:Y:S01]  /*5aa0*/  @!P1 CS2R R4, SRZ ;  /* 0x0000000000049805 */ /* 0x000fe2000001ff00 */
[----:B------:R-:W-:-:S10]  /*5ab0*/  IMAD.MOV.U32 R6, RZ, RZ, 0x33333333 ;  /* 0x33333333ff067424 */ /* 0x000fd400078e00ff */
[----:B------:R-:W-:Y:S05]  /*5ac0*/  @P2 BRA `(.L_x_85) ;  /* 0x0000000000182947 */ /* 0x000fea0003800000 */
[----:B------:R-:W-:-:S14]  /*5ad0*/  DSETP.NAN.AND P1, PT, R2, R2, PT ;  /* 0x000000020200722a */ /* 0x000fdc0003f28000 */
[----:B------:R-:W-:Y:S01]  /*5ae0*/  @P1 DADD R4, R2, 2 ;  /* 0x4000000002041429 */ /* 0x000fe20000000000 */
[----:B------:R-:W-:Y:S10]  /*5af0*/  @P1 BRA `(.L_x_85) ;  /* 0x00000000000c1947 */ /* 0x000ff40003800000 */
[----:B------:R-:W-:-:S14]  /*5b00*/  DSETP.NEU.AND P1, PT, |R2|, +INF , PT ;  /* 0x7ff000000200742a */ /* 0x000fdc0003f2d200 */
[----:B------:R-:W-:Y:S02]  /*5b10*/  @!P1 IMAD.MOV.U32 R4, RZ, RZ, 0x0 ;  /* 0x00000000ff049424 */ /* 0x000fe400078e00ff */
[----:B------:R-:W-:-:S07]  /*5b20*/  @!P1 IMAD.MOV.U32 R5, RZ, RZ, 0x7ff00000 ;  /* 0x7ff00000ff059424 */ /* 0x000fce00078e00ff */
.L_x_85:
[----:B------:R-:W-:Y:S05]  /*5b30*/  BSYNC.RECONVERGENT B1 ;  /* 0x0000000000017941 */ /* 0x000fea0003800200 */
.L_x_84:
[----:B------:R-:W-:Y:S01]  /*5b40*/  FSEL R2, R4, RZ, P0 ;  /* 0x000000ff04027208 */ /* 0x000fe20000000000 */
[----:B------:R-:W-:Y:S01]  /*5b50*/  IMAD.MOV.U32 R8, RZ, RZ, 0x0 ;  /* 0x00000000ff087424 */ /* 0x000fe200078e00ff */
[----:B------:R-:W-:Y:S01]  /*5b60*/  FSEL R3, R5, 1.875, P0 ;  /* 0x3ff0000005037808 */ /* 0x000fe20000000000 */
[----:B------:R-:W-:Y:S01]  /*5b70*/  IMAD.MOV.U32 R9, RZ, RZ, 0x3fe00000 ;  /* 0x3fe00000ff097424 */ /* 0x000fe200078e00ff */
[----:B------:R-:W-:Y:S01]  /*5b80*/  UMOV UR8, 0x66666666 ;  /* 0x6666666600087882 */ /* 0x000fe20000000000 */
[----:B------:R-:W-:-:S03]  /*5b90*/  UMOV UR9, 0x3fe66666 ;  /* 0x3fe6666600097882 */ /* 0x000fc60000000000 */
[C---:B------:R-:W-:Y:S01]  /*5ba0*/  DFMA R4, R2.reuse, UR8, R6 ;  /* 0x0000000802047c2b */ /* 0x040fe20008000006 */
[----:B------:R-:W-:Y:S01]  /*5bb0*/  UMOV UR8, 0x9999999a ;  /* 0x9999999a00087882 */ /* 0x000fe20000000000 */
[----:B------:R-:W-:Y:S01]  /*5bc0*/  DFMA R6, R2, R8, 0.5 ;  /* 0x3fe000000206742b */ /* 0x000fe20000000008 */
[----:B------:R-:W-:Y:S01]  /*5bd0*/  UMOV UR9, 0x3fc99999 ;  /* 0x3fc9999900097882 */ /* 0x000fe20000000000 */
[----:B------:R-:W-:Y:S02]  /*5be0*/  IMAD.MOV.U32 R8, RZ, RZ, -0x66666666 ;  /* 0x9999999aff087424 */ /* 0x000fe400078e00ff */
[----:B------:R-:W-:Y:S02]  /*5bf0*/  IMAD.MOV.U32 R9, RZ, RZ, 0x3fe99999 ;  /* 0x3fe99999ff097424 */ /* 0x000fe400078e00ff */
[----:B------:R-:W-:Y:S02]  /*5c00*/  DMUL R4, R4, 255 ;  /* 0x406fe00004047828 */ /* 0x000fe40000000000 */
[----:B------:R-:W-:-:S02]  /*5c10*/  DMUL R6, R6, 255 ;  /* 0x406fe00006067828 */ /* 0x000fc40000000000 */
[----:B------:R-:W-:-:S06]  /*5c20*/  DFMA R2, R2, UR8, R8 ;  /* 0x0000000802027c2b */ /* 0x000fcc0008000008 */
[----:B------:R-:W0:Y:S02]  /*5c30*/  F2I.U32.F64.TRUNC R5, R4 ;  /* 0x0000000400057311 */ /* 0x000e24000030d000 */
[----:B------:R-:W-:-:S06]  /*5c40*/  DMUL R2, R2, 255 ;  /* 0x406fe00002027828 */ /* 0x000fcc0000000000 */
[----:B------:R-:W1:Y:S01]  /*5c50*/  F2I.U32.F64.TRUNC R7, R6 ;  /* 0x0000000600077311 */ /* 0x000e62000030d000 */
[----:B0-----:R4:W-:Y:S07]  /*5c60*/  STG.E.U8 desc[UR4][R14.64], R5 ;  /* 0x000000050e007986 */ /* 0x0019ee000c101104 */
[----:B------:R-:W0:Y:S01]  /*5c70*/  F2I.U32.F64.TRUNC R3, R2 ;  /* 0x0000000200037311 */ /* 0x000e22000030d000 */
[----:B-1----:R4:W-:Y:S04]  /*5c80*/  STG.E.U8 desc[UR4][R14.64+0x1], R7 ;  /* 0x000001070e007986 */ /* 0x0029e8000c101104 */
[----:B0-----:R4:W-:Y:S01]  /*5c90*/  STG.E.U8 desc[UR4][R14.64+0x2], R3 ;  /* 0x000002030e007986 */ /* 0x0019e2000c101104 */
[----:B------:R-:W-:Y:S05]  /*5ca0*/  BRA `(.L_x_10) ;  /* 0x0000000800b47947 */ /* 0x000fea0003800000 */
.L_x_116:
[----:B------:R-:W1:Y:S01]  /*5cb0*/  I2F.F64 R4, R3 ;  /* 0x0000000300047312 */ /* 0x000e620000201c00 */
[----:B------:R-:W-:Y:S01]  /*5cc0*/  IMAD.MOV.U32 R6, RZ, RZ, 0x1 ;  /* 0x00000001ff067424 */ /* 0x000fe200078e00ff */
[----:B------:R-:W-:Y:S01]  /*5cd0*/  DMUL R16, R16, 360 ;  /* 0x4076800010107828 */ /* 0x000fe20000000000 */
[----:B------:R-:W-:Y:S09]  /*5ce0*/  BSSY.RECONVERGENT B1, `(.L_x_86) ;  /* 0x0000014000017945 */ /* 0x000ff20003800200 */
[----:B------:R-:W-:Y:S01]  /*5cf0*/  FSETP.GEU.AND P1, PT, |R17|, 6.5827683646048100446e-37, PT ;  /* 0x036000001100780b */ /* 0x000fe20003f2e200 */
[----:B-1----:R-:W1:Y:S02]  /*5d00*/  MUFU.RCP64H R7, R5 ;  /* 0x0000000500077308 */ /* 0x002e640000001800 */
[----:B-1----:R-:W-:-:S08]  /*5d10*/  DFMA R8, -R4, R6, 1 ;  /* 0x3ff000000408742b */ /* 0x002fd00000000106 */
[----:B------:R-:W-:-:S08]  /*5d20*/  DFMA R8, R8, R8, R8 ;  /* 0x000000080808722b */ /* 0x000fd00000000008 */
        /* <DEDUP_REMOVED lines=11> */
[----:B------:R-:W-:Y:S02]  /*5de0*/  IMAD.MOV.U32 R9, RZ, RZ, R17 ;  /* 0x000000ffff097224 */ /* 0x000fe400078e0011 */
[----:B------:R-:W-:Y:S02]  /*5df0*/  IMAD.MOV.U32 R6, RZ, RZ, R4 ;  /* 0x000000ffff067224 */ /* 0x000fe400078e0004 */
[----:B------:R-:W-:-:S07]  /*5e00*/  IMAD.MOV.U32 R7, RZ, RZ, R5 ;  /* 0x000000ffff077224 */ /* 0x000fce00078e0005 */
[----:B0-----:R-:W-:Y:S05]  /*5e10*/  CALL.REL.NOINC `($__internal_0_$__cuda_sm20_div_rn_f64_full) ;  /* 0x0000000800947944 */ /* 0x001fea0003c00000 */
.L_x_87:
[----:B------:R-:W-:Y:S05]  /*5e20*/  BSYNC.RECONVERGENT B1 ;  /* 0x0000000000017941 */ /* 0x000fea0003800200 */
.L_x_86:
[----:B------:R-:W1:Y:S01]  /*5e30*/  MUFU.RCP64H R5, 360 ;  /* 0x4076800000057908 */ /* 0x000e620000001800 */
[----:B------:R-:W-:Y:S01]  /*5e40*/  IMAD.MOV.U32 R8, RZ, RZ, 0x0 ;  /* 0x00000000ff087424 */ /* 0x000fe200078e00ff */
[----:B------:R-:W-:Y:S01]  /*5e50*/  FSETP.GEU.AND P1, PT, |R3|, 6.5827683646048100446e-37, PT ;  /* 0x036000000300780b */ /* 0x000fe20003f2e200 */
[----:B------:R-:W-:Y:S01]  /*5e60*/  IMAD.MOV.U32 R9, RZ, RZ, 0x40768000 ;  /* 0x40768000ff097424 */ /* 0x000fe200078e00ff */
[----:B------:R-:W-:Y:S01]  /*5e70*/  BSSY.RECONVERGENT B1, `(.L_x_88) ;  /* 0x0000015000017945 */ /* 0x000fe20003800200 */
[----:B------:R-:W-:-:S06]  /*5e80*/  IMAD.MOV.U32 R4, RZ, RZ, 0x1 ;  /* 0x00000001ff047424 */ /* 0x000fcc00078e00ff */
[----:B-1----:R-:W-:-:S08]  /*5e90*/  DFMA R6, R4, -R8, 1 ;  /* 0x3ff000000406742b */ /* 0x002fd00000000808 */
[----:B------:R-:W-:-:S08]  /*5ea0*/  DFMA R6, R6, R6, R6 ;  /* 0x000000060606722b */ /* 0x000fd00000000006 */
[----:B------:R-:W-:-:S08]  /*5eb0*/  DFMA R6, R4, R6, R4 ;  /* 0x000000060406722b */ /* 0x000fd00000000004 */
[----:B------:R-:W-:-:S08]  /*5ec0*/  DFMA R4, R6, -R8, 1 ;  /* 0x3ff000000604742b */ /* 0x000fd00000000808 */
[----:B------:R-:W-:-:S08]  /*5ed0*/  DFMA R4, R6, R4, R6 ;  /* 0x000000040604722b */ /* 0x000fd00000000006 */
[----:B------:R-:W-:-:S08]  /*5ee0*/  DMUL R6, R4, R2 ;  /* 0x0000000204067228 */ /* 0x000fd00000000000 */
[----:B------:R-:W-:-:S08]  /*5ef0*/  DFMA R8, R6, -360, R2 ;  /* 0xc07680000608782b */ /* 0x000fd00000000002 */
[----:B------:R-:W-:-:S10]  /*5f00*/  DFMA R4, R4, R8, R6 ;  /* 0x000000080404722b */ /* 0x000fd40000000006 */
[----:B------:R-:W-:-:S05]  /*5f10*/  FFMA R0, RZ, 3.8515625, R5 ;  /* 0x40768000ff007823 */ /* 0x000fca0000000005 */
[----:B------:R-:W-:-:S13]  /*5f20*/  FSETP.GT.AND P0, PT, |R0|, 1.469367938527859385e-39, PT ;  /* 0x001000000000780b */ /* 0x000fda0003f04200 */
[----:B------:R-:W-:Y:S05]  /*5f30*/  @P0 BRA P1, `(.L_x_89) ;  /* 0x0000000000200947 */ /* 0x000fea0000800000 */
[----:B------:R-:W-:Y:S01]  /*5f40*/  IMAD.MOV.U32 R8, RZ, RZ, R2 ;  /* 0x000000ffff087224 */ /* 0x000fe200078e0002 */
[----:B------:R-:W-:Y:S01]  /*5f50*/  MOV R20, 0x5fa0 ;  /* 0x00005fa000147802 */ /* 0x000fe20000000f00 */
[----:B------:R-:W-:Y:S02]  /*5f60*/  IMAD.MOV.U32 R9, RZ, RZ, R3 ;  /* 0x000000ffff097224 */ /* 0x000fe400078e0003 */
[----:B------:R-:W-:Y:S02]  /*5f70*/  IMAD.MOV.U32 R6, RZ, RZ, RZ ;  /* 0x000000ffff067224 */ /* 0x000fe400078e00ff */
[----:B------:R-:W-:-:S07]  /*5f80*/  IMAD.MOV.U32 R7, RZ, RZ, 0x40768000 ;  /* 0x40768000ff077424 */ /* 0x000fce00078e00ff */
[----:B0-----:R-:W-:Y:S05]  /*5f90*/  CALL.REL.NOINC `($__internal_0_$__cuda_sm20_div_rn_f64_full) ;  /* 0x0000000800347944 */ /* 0x001fea0003c00000 */
[----:B------:R-:W-:Y:S02]  /*5fa0*/  IMAD.MOV.U32 R4, RZ, RZ, R2 ;  /* 0x000000ffff047224 */ /* 0x000fe400078e0002 */
[----:B------:R-:W-:-:S07]  /*5fb0*/  IMAD.MOV.U32 R5, RZ, RZ, R3 ;  /* 0x000000ffff057224 */ /* 0x000fce00078e0003 */
.L_x_89:
[----:B------:R-:W-:Y:S05]  /*5fc0*/  BSYNC.RECONVERGENT B1 ;  /* 0x0000000000017941 */ /* 0x000fea0003800200 */
.L_x_88:
[----:B------:R-:W-:Y:S01]  /*5fd0*/  DMUL R4, R4, 6 ;  /* 0x4018000004047828 */ /* 0x000fe20000000000 */
[----:B------:R-:W-:Y:S05]  /*5fe0*/  BSSY.RECONVERGENT B1, `(.L_x_90) ;  /* 0x000002a000017945 */ /* 0x000fea0003800200 */
[----:B------:R-:W1:Y:S08]  /*5ff0*/  F2I.F64.FLOOR R0, R4 ;  /* 0x0000000400007311 */ /* 0x000e700000305100 */
[----:B------:R-:W2:Y:S01]  /*6000*/  FRND.F64.FLOOR R2, R4 ;  /* 0x0000000400027313 */ /* 0x000ea20000305800 */
[----:B-1----:R-:W-:Y:S01]  /*6010*/  ISETP.GT.AND P0, PT, R0, 0x1, PT ;  /* 0x000000010000780c */ /* 0x002fe20003f04270 */
[----:B--2---:R-:W-:-:S12]  /*6020*/  DADD R8, R4, -R2 ;  /* 0x0000000004087229 */ /* 0x004fd80000000802 */
[----:B------:R-:W-:Y:S05]  /*6030*/  @P0 BRA `(.L_x_91) ;  /* 0x0000000000340947 */ /* 0x000fea0003800000 */
[----:B------:R-:W-:Y:S02]  /*6040*/  ISETP.NE.AND P0, PT, R0, RZ, PT ;  /* 0x000000ff0000720c */ /* 0x000fe40003f05270 */
[----:B------:R-:W-:Y:S01]  /*6050*/  CS2R R2, SRZ ;  /* 0x0000000000027805 */ /* 0x000fe2000001ff00 */
[----:B------:R-:W-:Y:S02]  /*6060*/  IMAD.MOV.U32 R4, RZ, RZ, 0x0 ;  /* 0x00000000ff047424 */ /* 0x000fe400078e00ff */
[----:B------:R-:W-:Y:S02]  /*6070*/  IMAD.MOV.U32 R5, RZ, RZ, 0x3ff00000 ;  /* 0x3ff00000ff057424 */ /* 0x000fe400078e00ff */
[----:B------:R-:W-:Y:S02]  /*6080*/  IMAD.MOV.U32 R6, RZ, RZ, R8 ;  /* 0x000000ffff067224 */ /* 0x000fe400078e0008 */
[----:B------:R-:W-:-:S04]  /*6090*/  IMAD.MOV.U32 R7, RZ, RZ, R9 ;  /* 0x000000ffff077224 */ /* 0x000fc800078e0009 */
[----:B------:R-:W-:Y:S05]  /*60a0*/  @!P0 BRA `(.L_x_92) ;  /* 0x0000000000748947 */ /* 0x000fea0003800000 */
[----:B------:R-:W-:-:S13]  /*60b0*/  ISETP.NE.AND P0, PT, R0, 0x1, PT ;  /* 0x000000010000780c */ /* 0x000fda0003f05270 */
[----:B------:R-:W-:Y:S05]  /*60c0*/  @P0 BRA `(.L_x_93) ;  /* 0x0000000000380947 */ /* 0x000fea0003800000 */
[----:B------:R-:W-:Y:S01]  /*60d0*/  DADD R4, -R8, 1 ;  /* 0x3ff0000008047429 */ /* 0x000fe20000000100 */
[----:B------:R-:W-:Y:S02]  /*60e0*/  IMAD.MOV.U32 R6, RZ, RZ, 0x0 ;  /* 0x00000000ff067424 */ /* 0x000fe400078e00ff */
[----:B------:R-:W-:Y:S01]  /*60f0*/  IMAD.MOV.U32 R7, RZ, RZ, 0x3ff00000 ;  /* 0x3ff00000ff077424 */ /* 0x000fe200078e00ff */
[----:B------:R-:W-:Y:S07]  /*6100*/  BRA `(.L_x_92) ;  /* 0x00000000005c7947 */ /* 0x000fee0003800000 */
.L_x_91:
[----:B------:R-:W-:Y:S02]  /*6110*/  ISETP.NE.AND P0, PT, R0, 0x2, PT ;  /* 0x000000020000780c */ /* 0x000fe40003f05270 */
[----:B------:R-:W-:-:S11]  /*6120*/  CS2R R4, SRZ ;  /* 0x0000000000047805 */ /* 0x000fd6000001ff00 */
[----:B------:R-:W-:Y:S05]  /*6130*/  @!P0 BRA `(.L_x_94) ;  /* 0x0000000000408947 */ /* 0x000fea0003800000 */
[----:B------:R-:W-:Y:S01]  /*6140*/  ISETP.NE.AND P0, PT, R0, 0x3, PT ;  /* 0x000000030000780c */ /* 0x000fe20003f05270 */
[----:B------:R-:W-:Y:S02]  /*6150*/  IMAD.MOV.U32 R2, RZ, RZ, 0x0 ;  /* 0x00000000ff027424 */ /* 0x000fe400078e00ff */
[----:B------:R-:W-:-:S10]  /*6160*/  IMAD.MOV.U32 R3, RZ, RZ, 0x3ff00000 ;  /* 0x3ff00000ff037424 */ /* 0x000fd400078e00ff */
[----:B------:R-:W-:Y:S01]  /*6170*/  @!P0 DADD R6, -R8, 1 ;  /* 0x3ff0000008068429 */ /* 0x000fe20000000100 */
[----:B------:R-:W-:Y:S10]  /*6180*/  @!P0 BRA `(.L_x_92) ;  /* 0x00000000003c8947 */ /* 0x000ff40003800000 */
[----:B------:R-:W-:-:S13]  /*6190*/  ISETP.NE.AND P0, PT, R0, 0x4, PT ;  /* 0x000000040000780c */ /* 0x000fda0003f05270 */
[----:B------:R-:W-:Y:S05]  /*61a0*/  @!P0 BRA `(.L_x_95) ;  /* 0x0000000000148947 */ /* 0x000fea0003800000 */
.L_x_93:
[----:B------:R-:W-:Y:S01]  /*61b0*/  DADD R2, -R8, 1 ;  /* 0x3ff0000008027429 */ /* 0x000fe20000000100 */
[----:B------:R-:W-:Y:S01]  /*61c0*/  IMAD.MOV.U32 R4, RZ, RZ, 0x0 ;  /* 0x00000000ff047424 */ /* 0x000fe200078e00ff */
[----:B------:R-:W-:Y:S01]  /*61d0*/  CS2R R6, SRZ ;  /* 0x0000000000067805 */ /* 0x000fe2000001ff00 */
[----:B------:R-:W-:Y:S01]  /*61e0*/  IMAD.MOV.U32 R5, RZ, RZ, 0x3ff00000 ;  /* 0x3ff00000ff057424 */ /* 0x000fe200078e00ff */
[----:B------:R-:W-:Y:S07]  /*61f0*/  BRA `(.L_x_92) ;  /* 0x0000000000207947 */ /* 0x000fee0003800000 */
.L_x_95:
[----:B------:R-:W-:Y:S01]  /*6200*/  IMAD.MOV.U32 R4, RZ, RZ, R8 ;  /* 0x000000ffff047224 */ /* 0x000fe200078e0008 */
[----:B------:R-:W-:Y:S01]  /*6210*/  CS2R R6, SRZ ;  /* 0x0000000000067805 */ /* 0x000fe2000001ff00 */
[----:B------:R-:W-:Y:S01]  /*6220*/  IMAD.MOV.U32 R5, RZ, RZ, R9 ;  /* 0x000000ffff057224 */ /* 0x000fe200078e0009 */
[----:B------:R-:W-:Y:S06]  /*6230*/  BRA `(.L_x_92) ;  /* 0x0000000000107947 */ /* 0x000fec0003800000 */
.L_x_94:
[----:B------:R-:W-:Y:S02]  /*6240*/  IMAD.MOV.U32 R2, RZ, RZ, R8 ;  /* 0x000000ffff027224 */ /* 0x000fe400078e0008 */
[----:B------:R-:W-:Y:S02]  /*6250*/  IMAD.MOV.U32 R3, RZ, RZ, R9 ;  /* 0x000000ffff037224 */ /* 0x000fe400078e0009 */
[----:B------:R-:W-:Y:S02]  /*6260*/  IMAD.MOV.U32 R6, RZ, RZ, 0x0 ;  /* 0x00000000ff067424 */ /* 0x000fe400078e00ff */
[----:B------:R-:W-:-:S07]  /*6270*/  IMAD.MOV.U32 R7, RZ, RZ, 0x3ff00000 ;  /* 0x3ff00000ff077424 */ /* 0x000fce00078e00ff */
.L_x_92:
[----:B------:R-:W-:Y:S05]  /*6280*/  BSYNC.RECONVERGENT B1 ;  /* 0x0000000000017941 */ /* 0x000fea0003800200 */
.L_x_90:
[----:B------:R-:W-:Y:S02]  /*6290*/  DMUL R4, R4, 255 ;  /* 0x406fe00004047828 */ /* 0x000fe40000000000 */
[----:B------:R-:W-:Y:S02]  /*62a0*/  DMUL R6, R6, 255 ;  /* 0x406fe00006067828 */ /* 0x000fe40000000000 */
[----:B------:R-:W-:-:S06]  /*62b0*/  DMUL R2, R2, 255 ;  /* 0x406fe00002027828 */ /* 0x000fcc0000000000 */
[----:B------:R-:W1:Y:S08]  /*62c0*/  F2I.U32.F64.TRUNC R5, R4 ;  /* 0x0000000400057311 */ /* 0x000e70000030d000 */
[----:B------:R-:W2:Y:S01]  /*62d0*/  F2I.U32.F64.TRUNC R7, R6 ;  /* 0x0000000600077311 */ /* 0x000ea2000030d000 */
[----:B-1----:R1:W-:Y:S07]  /*62e0*/  STG.E.U8 desc[UR4][R14.64], R5 ;  /* 0x000000050e007986 */ /* 0x0023ee000c101104 */
[----:B------:R-:W3:Y:S01]  /*62f0*/  F2I.U32.F64.TRUNC R3, R2 ;  /* 0x0000000200037311 */ /* 0x000ee2000030d000 */
[----:B--2---:R1:W-:Y:S04]  /*6300*/  STG.E.U8 desc[UR4][R14.64+0x1], R7 ;  /* 0x000001070e007986 */ /* 0x0043e8000c101104 */
[----:B---3--:R1:W-:Y:S01]  /*6310*/  STG.E.U8 desc[UR4][R14.64+0x2], R3 ;  /* 0x000002030e007986 */ /* 0x0083e2000c101104 */
[----:B------:R-:W-:Y:S05]  /*6320*/  BRA `(.L_x_10) ;  /* 0x0000000400147947 */ /* 0x000fea0003800000 */
.L_x_125:
        /* <DEDUP_REMOVED lines=29> */
.L_x_99:
[----:B------:R-:W-:Y:S05]  /*6500*/  BSYNC.RECONVERGENT B4 ;  /* 0x0000000000047941 */ /* 0x000fea0003800200 */
.L_x_98:
[----:B------:R-:W-:-:S07]  /*6510*/  VIADD R0, R0, 0x1 ;  /* 0x0000000100007836 */ /* 0x000fce0000000000 */
.L_x_97:
[----:B------:R-:W-:Y:S05]  /*6520*/  BSYNC.RECONVERGENT B3 ;  /* 0x0000000000037941 */ /* 0x000fea0003800200 */
.L_x_96:
        /* <DEDUP_REMOVED lines=34> */
[----:B-1----:R3:W-:Y:S04]  /*6750*/  STG.E.U8 desc[UR4][R14.64+0x2], R3 ;  /* 0x000002030e007986 */ /* 0x0027e8000c101104 */
[----:B------:R3:W-:Y:S04]  /*6760*/  STG.E.U8 desc[UR4][R14.64+0x1], R3 ;  /* 0x000001030e007986 */ /* 0x0007e8000c101104 */
[----:B------:R3:W-:Y:S02]  /*6770*/  STG.E.U8 desc[UR4][R14.64], R3 ;  /* 0x000000030e007986 */ /* 0x0007e4000c101104 */
.L_x_10:
[----:B------:R-:W-:Y:S05]  /*6780*/  BSYNC.RECONVERGENT B0 ;  /* 0x0000000000007941 */ /* 0x000fea0003800200 */
.L_x_9:
[----:B-1--4-:R-:W-:-:S05]  /*6790*/  IMAD.MOV.U32 R7, RZ, RZ, 0xff ;  /* 0x000000ffff077424 */ /* 0x012fca00078e00ff */
[----:B------:R-:W-:Y:S01]  /*67a0*/  STG.E.U8 desc[UR4][R14.64+0x3], R7 ;  /* 0x000003070e007986 */ /* 0x000fe2000c101104 */
[----:B------:R-:W-:Y:S05]  /*67b0*/  EXIT ;  /* 0x000000000000794d */ /* 0x000fea0003800000 */
.L_x_5:
        /* <DEDUP_REMOVED lines=11> */
        .weak           $__internal_0_$__cuda_sm20_div_rn_f64_full
        .type           $__internal_0_$__cuda_sm20_div_rn_f64_full,@function
        .size           $__internal_0_$__cuda_sm20_div_rn_f64_full,($_Z17mandelbrot_kernelPhiidddii$__internal_accurate_pow - $__internal_0_$__cuda_sm20_div_rn_f64_full)
$__internal_0_$__cuda_sm20_div_rn_f64_full:
[C---:B------:R-:W-:Y:S01]  /*6870*/  FSETP.GEU.AND P0, PT, |R7|.reuse, 1.469367938527859385e-39, PT ;  /* 0x001000000700780b */ /* 0x040fe20003f0e200 */
[----:B------:R-:W-:Y:S01]  /*6880*/  IMAD.MOV.U32 R10, RZ, RZ, 0x1 ;  /* 0x00000001ff0a7424 */ /* 0x000fe200078e00ff */
[----:B------:R-:W-:Y:S01]  /*6890*/  LOP3.LUT R4, R7, 0x800fffff, RZ, 0xc0, !PT ;  /* 0x800fffff07047812 */ /* 0x000fe200078ec0ff */
[----:B------:R-:W-:Y:S01]  /*68a0*/  IMAD.MOV.U32 R22, RZ, RZ, 0x1ca00000 ;  /* 0x1ca00000ff167424 */ /* 0x000fe200078e00ff */
[C---:B------:R-:W-:Y:S01]  /*68b0*/  FSETP.GEU.AND P2, PT, |R9|.reuse, 1.469367938527859385e-39, PT ;  /* 0x001000000900780b */ /* 0x040fe20003f4e200 */
[----:B------:R-:W-:Y:S01]  /*68c0*/  BSSY.RECONVERGENT B2, `(.L_x_100) ;  /* 0x0000052000027945 */ /* 0x000fe20003800200 */
[----:B------:R-:W-:Y:S01]  /*68d0*/  LOP3.LUT R5, R4, 0x3ff00000, RZ, 0xfc, !PT ;  /* 0x3ff0000004057812 */ /* 0x000fe200078efcff */
[----:B------:R-:W-:Y:S01]  /*68e0*/  IMAD.MOV.U32 R4, RZ, RZ, R6 ;  /* 0x000000ffff047224 */ /* 0x000fe200078e0006 */
[----:B------:R-:W-:Y:S02]  /*68f0*/  LOP3.LUT R21, R9, 0x7ff00000, RZ, 0xc0, !PT ;  /* 0x7ff0000009157812 */ /* 0x000fe400078ec0ff */
[----:B------:R-:W-:-:S03]  /*6900*/  LOP3.LUT R24, R7, 0x7ff00000, RZ, 0xc0, !PT ;  /* 0x7ff0000007187812 */ /* 0x000fc600078ec0ff */
[----:B------:R-:W-:Y:S01]  /*6910*/  @!P0 DMUL R4, R6, 8.98846567431157953865e+307 ;  /* 0x7fe0000006048828 */ /* 0x000fe20000000000 */
[----:B------:R-:W-:Y:S01]  /*6920*/  ISETP.GE.U32.AND P1, PT, R21, R24, PT ;  /* 0x000000181500720c */ /* 0x000fe20003f26070 */
[----:B------:R-:W-:Y:S02]  /*6930*/  IMAD.MOV.U32 R25, RZ, RZ, R21 ;  /* 0x000000ffff197224 */ /* 0x000fe400078e0015 */
[----:B------:R-:W-:Y:S02]  /*6940*/  @!P2 LOP3.LUT R12, R7, 0x7ff00000, RZ, 0xc0, !PT ;  /* 0x7ff00000070ca812 */ /* 0x000fe400078ec0ff */
[----:B------:R-:W0:Y:S02]  /*6950*/  MUFU.RCP64H R11, R5 ;  /* 0x00000005000b7308 */ /* 0x000e240000001800 */
[----:B------:R-:W-:Y:S02]  /*6960*/  @!P2 ISETP.GE.U32.AND P3, PT, R21, R12, PT ;  /* 0x0000000c1500a20c */ /* 0x000fe40003f66070 */
[----:B------:R-:W-:-:S02]  /*6970*/  @!P0 LOP3.LUT R24, R5, 0x7ff00000, RZ, 0xc0, !PT ;  /* 0x7ff0000005188812 */ /* 0x000fc400078ec0ff */
[----:B------:R-:W-:-:S03]  /*6980*/  @!P2 SEL R13, R22, 0x63400000, !P3 ;  /* 0x63400000160da807 */ /* 0x000fc60005800000 */
[----:B------:R-:W-:Y:S01]  /*6990*/  VIADD R27, R24, 0xffffffff ;  /* 0xffffffff181b7836 */ /* 0x000fe20000000000 */
[----:B------:R-:W-:-:S04]  /*69a0*/  @!P2 LOP3.LUT R16, R13, 0x80000000, R9, 0xf8, !PT ;  /* 0x800000000d10a812 */ /* 0x000fc800078ef809 */
[----:B------:R-:W-:Y:S01]  /*69b0*/  @!P2 LOP3.LUT R17, R16, 0x100000, RZ, 0xfc, !PT ;  /* 0x001000001011a812 */ /* 0x000fe200078efcff */
[----:B------:R-:W-:Y:S01]  /*69c0*/  @!P2 IMAD.MOV.U32 R16, RZ, RZ, RZ ;  /* 0x000000ffff10a224 */ /* 0x000fe200078e00ff */
[----:B0-----:R-:W-:-:S08]  /*69d0*/  DFMA R2, R10, -R4, 1 ;  /* 0x3ff000000a02742b */ /* 0x001fd00000000804 */
[----:B------:R-:W-:-:S08]  /*69e0*/  DFMA R2, R2, R2, R2 ;  /* 0x000000020202722b */ /* 0x000fd00000000002 */
[----:B------:R-:W-:Y:S01]  /*69f0*/  DFMA R10, R10, R2, R10 ;  /* 0x000000020a0a722b */ /* 0x000fe2000000000a */
[----:B------:R-:W-:Y:S01]  /*6a00*/  SEL R3, R22, 0x63400000, !P1 ;  /* 0x6340000016037807 */ /* 0x000fe20004800000 */
[----:B------:R-:W-:-:S03]  /*6a10*/  IMAD.MOV.U32 R2, RZ, RZ, R8 ;  /* 0x000000ffff027224 */ /* 0x000fc600078e0008 */
[----:B------:R-:W-:-:S03]  /*6a20*/  LOP3.LUT R3, R3, 0x800fffff, R9, 0xf8, !PT ;  /* 0x800fffff03037812 */ /* 0x000fc600078ef809 */
[----:B------:R-:W-:-:S03]  /*6a30*/  DFMA R12, R10, -R4, 1 ;  /* 0x3ff000000a0c742b */ /* 0x000fc60000000804 */
[----:B------:R-:W-:-:S05]  /*6a40*/  @!P2 DFMA R2, R2, 2, -R16 ;  /* 0x400000000202a82b */ /* 0x000fca0000000810 */
[----:B------:R-:W-:-:S05]  /*6a50*/  DFMA R12, R10, R12, R10 ;  /* 0x0000000c0a0c722b */ /* 0x000fca000000000a */
[----:B------:R-:W-:-:S03]  /*6a60*/  @!P2 LOP3.LUT R25, R3, 0x7ff00000, RZ, 0xc0, !PT ;  /* 0x7ff000000319a812 */ /* 0x000fc600078ec0ff */
[----:B------:R-:W-:Y:S02]  /*6a70*/  DMUL R10, R12, R2 ;  /* 0x000000020c0a7228 */ /* 0x000fe40000000000 */
[----:B------:R-:W-:-:S05]  /*6a80*/  VIADD R26, R25, 0xffffffff ;  /* 0xffffffff191a7836 */ /* 0x000fca0000000000 */
[----:B------:R-:W-:Y:S01]  /*6a90*/  ISETP.GT.U32.AND P0, PT, R26, 0x7feffffe, PT ;  /* 0x7feffffe1a00780c */ /* 0x000fe20003f04070 */
[----:B------:R-:W-:-:S03]  /*6aa0*/  DFMA R16, R10, -R4, R2 ;  /* 0x800000040a10722b */ /* 0x000fc60000000002 */
[----:B------:R-:W-:-:S05]  /*6ab0*/  ISETP.GT.U32.OR P0, PT, R27, 0x7feffffe, P0 ;  /* 0x7feffffe1b00780c */ /* 0x000fca0000704470 */
[----:B------:R-:W-:-:S08]  /*6ac0*/  DFMA R16, R12, R16, R10 ;  /* 0x000000100c10722b */ /* 0x000fd0000000000a */
[----:B------:R-:W-:Y:S05]  /*6ad0*/  @P0 BRA `(.L_x_101) ;  /* 0x00000000006c0947 */ /* 0x000fea0003800000 */
[----:B------:R-:W-:Y:S01]  /*6ae0*/  LOP3.LUT R10, R7, 0x7ff00000, RZ, 0xc0, !PT ;  /* 0x7ff00000070a7812 */ /* 0x000fe200078ec0ff */
[----:B------:R-:W-:-:S03]  /*6af0*/  IMAD.MOV.U32 R12, RZ, RZ, RZ ;  /* 0x000000ffff0c7224 */ /* 0x000fc600078e00ff */
[CC--:B------:R-:W-:Y:S02]  /*6b00*/  VIADDMNMX R8, R21.reuse, -R10.reuse, 0xb9600000, !PT ;  /* 0xb960000015087446 */ /* 0x0c0fe4000780090a */
[----:B------:R-:W-:Y:S02]  /*6b10*/  ISETP.GE.U32.AND P0, PT, R21, R10, PT ;  /* 0x0000000a1500720c */ /* 0x000fe40003f06070 */
[----:B------:R-:W-:Y:S02]  /*6b20*/  VIMNMX R8, PT, PT, R8, 0x46a00000, PT ;  /* 0x46a0000008087848 */ /* 0x000fe40003fe0100 */
[----:B------:R-:W-:-:S05]  /*6b30*/  SEL R9, R22, 0x63400000, !P0 ;  /* 0x6340000016097807 */ /* 0x000fca0004000000 */
[----:B------:R-:W-:-:S04]  /*6b40*/  IMAD.IADD R8, R8, 0x1, -R9 ;  /* 0x0000000108087824 */ /* 0x000fc800078e0a09 */
[----:B------:R-:W-:-:S06]  /*6b50*/  VIADD R13, R8, 0x7fe00000 ;  /* 0x7fe00000080d7836 */ /* 0x000fcc0000000000 */
[----:B------:R-:W-:-:S10]  /*6b60*/  DMUL R10, R16, R12 ;  /* 0x0000000c100a7228 */ /* 0x000fd40000000000 */
[----:B------:R-:W-:-:S13]  /*6b70*/  FSETP.GTU.AND P0, PT, |R11|, 1.469367938527859385e-39, PT ;  /* 0x001000000b00780b */ /* 0x000fda0003f0c200 */
[----:B------:R-:W-:Y:S05]  /*6b80*/  @P0 BRA `(.L_x_102) ;  /* 0x0000000000940947 */ /* 0x000fea0003800000 */
[----:B------:R-:W-:Y:S01]  /*6b90*/  DFMA R2, R16, -R4, R2 ;  /* 0x800000041002722b */ /* 0x000fe20000000002 */
[----:B------:R-:W-:-:S09]  /*6ba0*/  IMAD.MOV.U32 R12, RZ, RZ, RZ ;  /* 0x000000ffff0c7224 */ /* 0x000fd200078e00ff */
[C---:B------:R-:W-:Y:S02]  /*6bb0*/  FSETP.NEU.AND P0, PT, R3.reuse, RZ, PT ;  /* 0x000000ff0300720b */ /* 0x040fe40003f0d000 */
[----:B------:R-:W-:-:S04]  /*6bc0*/  LOP3.LUT R7, R3, 0x80000000, R7, 0x48, !PT ;  /* 0x8000000003077812 */ /* 0x000fc800078e4807 */
[----:B------:R-:W-:-:S07]  /*6bd0*/  LOP3.LUT R13, R7, R13, RZ, 0xfc, !PT ;  /* 0x0000000d070d7212 */ /* 0x000fce00078efcff */
[----:B------:R-:W-:Y:S05]  /*6be0*/  @!P0 BRA `(.L_x_102) ;  /* 0x00000000007c8947 */ /* 0x000fea0003800000 */
[----:B------:R-:W-:Y:S01]  /*6bf0*/  IMAD.MOV R3, RZ, RZ, -R8 ;  /* 0x000000ffff037224 */ /* 0x000fe200078e0a08 */
[----:B------:R-:W-:Y:S01]  /*6c00*/  DMUL.RP R12, R16, R12 ;  /* 0x0000000c100c7228 */ /* 0x000fe20000008000 */
[----:B------:R-:W-:-:S06]  /*6c10*/  IMAD.MOV.U32 R2, RZ, RZ, RZ ;  /* 0x000000ffff027224 */ /* 0x000fcc00078e00ff */
[----:B------:R-:W-:-:S03]  /*6c20*/  DFMA R2, R10, -R2, R16 ;  /* 0x800000020a02722b */ /* 0x000fc60000000010 */
[----:B------:R-:W-:-:S03]  /*6c30*/  LOP3.LUT R7, R13, R7, RZ, 0x3c, !PT ;  /* 0x000000070d077212 */ /* 0x000fc600078e3cff */
[----:B------:R-:W-:-:S04]  /*6c40*/  IADD3 R2, PT, PT, -R8, -0x43300000, RZ ;  /* 0xbcd0000008027810 */ /* 0x000fc80007ffe1ff */
[----:B------:R-:W-:-:S04]  /*6c50*/  FSETP.NEU.AND P0, PT, |R3|, R2, PT ;  /* 0x000000020300720b */ /* 0x000fc80003f0d200 */
[----:B------:R-:W-:Y:S02]  /*6c60*/  FSEL R10, R12, R10, !P0 ;  /* 0x0000000a0c0a7208 */ /* 0x000fe40004000000 */
[----:B------:R-:W-:Y:S01]  /*6c70*/  FSEL R11, R7, R11, !P0 ;  /* 0x0000000b070b7208 */ /* 0x000fe20004000000 */
[----:B------:R-:W-:Y:S06]  /*6c80*/  BRA `(.L_x_102) ;  /* 0x0000000000547947 */ /* 0x000fec0003800000 */
.L_x_101:
[----:B------:R-:W-:-:S14]  /*6c90*/  DSETP.NAN.AND P0, PT, R8, R8, PT ;  /* 0x000000080800722a */ /* 0x000fdc0003f08000 */
[----:B------:R-:W-:Y:S05]  /*6ca0*/  @P0 BRA `(.L_x_103) ;  /* 0x0000000000440947 */ /* 0x000fea0003800000 */
[----:B------:R-:W-:-:S14]  /*6cb0*/  DSETP.NAN.AND P0, PT, R6, R6, PT ;  /* 0x000000060600722a */ /* 0x000fdc0003f08000 */
[----:B------:R-:W-:Y:S05]  /*6cc0*/  @P0 BRA `(.L_x_104) ;  /* 0x0000000000300947 */ /* 0x000fea0003800000 */
[----:B------:R-:W-:Y:S01]  /*6cd0*/  ISETP.NE.AND P0, PT, R25, R24, PT ;  /* 0x000000181900720c */ /* 0x000fe20003f05270 */
[----:B------:R-:W-:Y:S02]  /*6ce0*/  IMAD.MOV.U32 R10, RZ, RZ, 0x0 ;  /* 0x00000000ff0a7424 */ /* 0x000fe400078e00ff */
[----:B------:R-:W-:-:S10]  /*6cf0*/  IMAD.MOV.U32 R11, RZ, RZ, -0x80000 ;  /* 0xfff80000ff0b7424 */ /* 0x000fd400078e00ff */
[----:B------:R-:W-:Y:S05]  /*6d00*/  @!P0 BRA `(.L_x_102) ;  /* 0x0000000000348947 */ /* 0x000fea0003800000 */
[----:B------:R-:W-:Y:S02]  /*6d10*/  ISETP.NE.AND P0, PT, R25, 0x7ff00000, PT ;  /* 0x7ff000001900780c */ /* 0x000fe40003f05270 */
[----:B------:R-:W-:Y:S02]  /*6d20*/  LOP3.LUT R11, R9, 0x80000000, R7, 0x48, !PT ;  /* 0x80000000090b7812 */ /* 0x000fe400078e4807 */
[----:B------:R-:W-:-:S13]  /*6d30*/  ISETP.EQ.OR P0, PT, R24, RZ, !P0 ;  /* 0x000000ff1800720c */ /* 0x000fda0004702670 */
[----:B------:R-:W-:Y:S01]  /*6d40*/  @P0 LOP3.LUT R2, R11, 0x7ff00000, RZ, 0xfc, !PT ;  /* 0x7ff000000b020812 */ /* 0x000fe200078efcff */
[----:B------:R-:W-:Y:S02]  /*6d50*/  @!P0 IMAD.MOV.U32 R10, RZ, RZ, RZ ;  /* 0x000000ffff0a8224 */ /* 0x000fe400078e00ff */
[----:B------:R-:W-:Y:S02]  /*6d60*/  @P0 IMAD.MOV.U32 R10, RZ, RZ, RZ ;  /* 0x000000ffff0a0224 */ /* 0x000fe400078e00ff */
[----:B------:R-:W-:Y:S01]  /*6d70*/  @P0 IMAD.MOV.U32 R11, RZ, RZ, R2 ;  /* 0x000000ffff0b0224 */ /* 0x000fe200078e0002 */
[----:B------:R-:W-:Y:S06]  /*6d80*/  BRA `(.L_x_102) ;  /* 0x0000000000147947 */ /* 0x000fec0003800000 */
.L_x_104:
[----:B------:R-:W-:Y:S01]  /*6d90*/  LOP3.LUT R11, R7, 0x80000, RZ, 0xfc, !PT ;  /* 0x00080000070b7812 */ /* 0x000fe200078efcff */
[----:B------:R-:W-:Y:S01]  /*6da0*/  IMAD.MOV.U32 R10, RZ, RZ, R6 ;  /* 0x000000ffff0a7224 */ /* 0x000fe200078e0006 */
[----:B------:R-:W-:Y:S06]  /*6db0*/  BRA `(.L_x_102) ;  /* 0x0000000000087947 */ /* 0x000fec0003800000 */
.L_x_103:
[----:B------:R-:W-:Y:S01]  /*6dc0*/  LOP3.LUT R11, R9, 0x80000, RZ, 0xfc, !PT ;  /* 0x00080000090b7812 */ /* 0x000fe200078efcff */
[----:B------:R-:W-:-:S07]  /*6dd0*/  IMAD.MOV.U32 R10, RZ, RZ, R8 ;  /* 0x000000ffff0a7224 */ /* 0x000fce00078e0008 */
.L_x_102:
[----:B------:R-:W-:Y:S05]  /*6de0*/  BSYNC.RECONVERGENT B2 ;  /* 0x0000000000027941 */ /* 0x000fea0003800200 */
.L_x_100:
[----:B------:R-:W-:Y:S02]  /*6df0*/  IMAD.MOV.U32 R21, RZ, RZ, 0x0 ;  /* 0x00000000ff157424 */ /* 0x000fe400078e00ff */
[----:B------:R-:W-:Y:S02]  /*6e00*/  IMAD.MOV.U32 R2, RZ, RZ, R10 ;  /* 0x000000ffff027224 */ /* 0x000fe400078e000a */
[----:B------:R-:W-:Y:S01]  /*6e10*/  IMAD.MOV.U32 R3, RZ, RZ, R11 ;  /* 0x000000ffff037224 */ /* 0x000fe200078e000b */
[----:B------:R-:W-:Y:S06]  /*6e20*/  RET.REL.NODEC R20 `(_Z17mandelbrot_kernelPhiidddii) ;  /* 0xffffff9014747950 */ /* 0x000fec0003c3ffff */
        .type           $_Z17mandelbrot_kernelPhiidddii$__internal_accurate_pow,@function
        .size           $_Z17mandelbrot_kernelPhiidddii$__internal_accurate_pow,($_Z17mandelbrot_kernelPhiidddii$__internal_trig_reduction_slowpathd - $_Z17mandelbrot_kernelPhiidddii$__internal_accurate_pow)
$_Z17mandelbrot_kernelPhiidddii$__internal_accurate_pow:
[----:B------:R-:W-:Y:S01]  /*6e30*/  DADD R4, -RZ, |R2| ;  /* 0x00000000ff047229 */ /* 0x000fe20000000502 */
[----:B------:R-:W-:Y:S01]  /*6e40*/  IMAD.MOV.U32 R12, RZ, RZ, RZ ;  /* 0x000000ffff0c7224 */ /* 0x000fe200078e00ff */
[----:B------:R-:W-:Y:S01]  /*6e50*/  UMOV UR8, 0x7d2cafe2 ;  /* 0x7d2cafe200087882 */ /* 0x000fe20000000000 */
[----:B------:R-:W-:Y:S01]  /*6e60*/  IMAD.MOV.U32 R18, RZ, RZ, 0x41ad3b5a ;  /* 0x41ad3b5aff127424 */ /* 0x000fe200078e00ff */
[----:B------:R-:W-:Y:S01]  /*6e70*/  UMOV UR9, 0x3eb0f5ff ;  /* 0x3eb0f5ff00097882 */ /* 0x000fe20000000000 */
[----:B------:R-:W-:Y:S01]  /*6e80*/  IMAD.MOV.U32 R19, RZ, RZ, 0x3ed0f5d2 ;  /* 0x3ed0f5d2ff137424 */ /* 0x000fe200078e00ff */
[----:B------:R-:W-:Y:S01]  /*6e90*/  UMOV UR10, 0x3b39803f ;  /* 0x3b39803f000a7882 */ /* 0x000fe20000000000 */
[----:B------:R-:W-:-:S03]  /*6ea0*/  UMOV UR11, 0x3c7abc9e ;  /* 0x3c7abc9e000b7882 */ /* 0x000fc60000000000 */
[----:B------:R-:W-:Y:S01]  /*6eb0*/  ISETP.GT.U32.AND P0, PT, R5, 0xfffff, PT ;  /* 0x000fffff0500780c */ /* 0x000fe20003f04070 */
[----:B------:R-:W-:-:S12]  /*6ec0*/  IMAD.MOV.U32 R6, RZ, RZ, R5 ;  /* 0x000000ffff067224 */ /* 0x000fd800078e0005 */
[----:B------:R-:W-:-:S10]  /*6ed0*/  @!P0 DMUL R22, R4, 1.80143985094819840000e+16 ;  /* 0x4350000004168828 */ /* 0x000fd40000000000 */
[----:B------:R-:W-:Y:S02]  /*6ee0*/  @!P0 IMAD.MOV.U32 R6, RZ, RZ, R23 ;  /* 0x000000ffff068224 */ /* 0x000fe400078e0017 */
[----:B------:R-:W-:-:S03]  /*6ef0*/  @!P0 IMAD.MOV.U32 R4, RZ, RZ, R22 ;  /* 0x000000ffff048224 */ /* 0x000fc600078e0016 */
[----:B------:R-:W-:Y:S01]  /*6f00*/  LOP3.LUT R6, R6, 0x800fffff, RZ, 0xc0, !PT ;  /* 0x800fffff06067812 */ /* 0x000fe200078ec0ff */
[----:B------:R-:W-:Y:S01]  /*6f10*/  IMAD.MOV.U32 R10, RZ, RZ, R4 ;  /* 0x000000ffff0a7224 */ /* 0x000fe200078e0004 */
[----:B------:R-:W-:Y:S02]  /*6f20*/  SHF.R.U32.HI R4, RZ, 0x14, R5 ;  /* 0x00000014ff047819 */ /* 0x000fe40000011605 */
[----:B------:R-:W-:Y:S02]  /*6f30*/  LOP3.LUT R11, R6, 0x3ff00000, RZ, 0xfc, !PT ;  /* 0x3ff00000060b7812 */ /* 0x000fe400078efcff */
[----:B------:R-:W-:Y:S02]  /*6f40*/  @!P0 LEA.HI R4, R23, 0xffffffca, RZ, 0xc ;  /* 0xffffffca17048811 */ /* 0x000fe400078f60ff */
[----:B------:R-:W-:-:S03]  /*6f50*/  ISETP.GE.U32.AND P1, PT, R11, 0x3ff6a09f, PT ;  /* 0x3ff6a09f0b00780c */ /* 0x000fc60003f26070 */
[----:B------:R-:W-:-:S10]  /*6f60*/  VIADD R5, R4, 0xfffffc01 ;  /* 0xfffffc0104057836 */ /* 0x000fd40000000000 */
[----:B------:R-:W-:Y:S02]  /*6f70*/  @P1 VIADD R7, R11, 0xfff00000 ;  /* 0xfff000000b071836 */ /* 0x000fe40000000000 */
[----:B------:R-:W-:Y:S02]  /*6f80*/  @P1 VIADD R5, R4, 0xfffffc02 ;  /* 0xfffffc0204051836 */ /* 0x000fe40000000000 */
[----:B------:R-:W-:-:S03]  /*6f90*/  @P1 IMAD.MOV.U32 R11, RZ, RZ, R7 ;  /* 0x000000ffff0b1224 */ /* 0x000fc600078e0007 */
[----:B------:R-:W-:Y:S01]  /*6fa0*/  LOP3.LUT R4, R5, 0x80000000, RZ, 0x3c, !PT ;  /* 0x8000000005047812 */ /* 0x000fe200078e3cff */
[----:B------:R-:W-:Y:S02]  /*6fb0*/  IMAD.MOV.U32 R5, RZ, RZ, 0x43300000 ;  /* 0x43300000ff057424 */ /* 0x000fe400078e00ff */
[C---:B------:R-:W-:Y:S02]  /*6fc0*/  DADD R8, R10.reuse, 1 ;  /* 0x3ff000000a087429 */ /* 0x040fe40000000000 */
[----:B------:R-:W-:-:S04]  /*6fd0*/  DADD R10, R10, -1 ;  /* 0xbff000000a0a7429 */ /* 0x000fc80000000000 */
[----:B------:R-:W0:Y:S02]  /*6fe0*/  MUFU.RCP64H R13, R9 ;  /* 0x00000009000d7308 */ /* 0x000e240000001800 */
[----:B0-----:R-:W-:-:S08]  /*6ff0*/  DFMA R6, -R8, R12, 1 ;  /* 0x3ff000000806742b */ /* 0x001fd0000000010c */
        /* <DEDUP_REMOVED lines=9> */
[----:B------:R-:W-:-:S05]  /*7090*/  DADD R20, R20, R20 ;  /* 0x0000000014147229 */ /* 0x000fca0000000014 */
[----:B------:R-:W-:Y:S01]  /*70a0*/  DFMA R8, R16, R8, UR8 ;  /* 0x0000000810087e2b */ /* 0x000fe20008000008 */
[----:B------:R-:W-:Y:S01]  /*70b0*/  UMOV UR8, 0xe4faecd5 ;  /* 0xe4faecd500087882 */ /* 0x000fe20000000000 */
[----:B------:R-:W-:Y:S01]  /*70c0*/  UMOV UR9, 0x3f1745cd ;  /* 0x3f1745cd00097882 */ /* 0x000fe20000000000 */
[-C--:B------:R-:W-:Y:S02]  /*70d0*/  DFMA R20, R10, -R6.reuse, R20 ;  /* 0x800000060a14722b */ /* 0x080fe40000000014 */
[----:B------:R-:W-:-:S03]  /*70e0*/  DMUL R10, R6, R6 ;  /* 0x00000006060a7228 */ /* 0x000fc60000000000 */
        /* <DEDUP_REMOVED lines=13> */
[----:B------:R-:W-:-:S08]  /*71c0*/  DFMA R8, R16, R18, UR8 ;  /* 0x0000000810087e2b */ /* 0x000fd00008000012 */
[----:B------:R-:W-:Y:S01]  /*71d0*/  DADD R24, -R8, UR8 ;  /* 0x0000000808187e29 */ /* 0x000fe20008000100 */
[----:B------:R-:W-:Y:S01]  /*71e0*/  UMOV UR8, 0xb9e7b0 ;  /* 0x00b9e7b000087882 */ /* 0x000fe20000000000 */
[----:B------:R-:W-:-:S06]  /*71f0*/  UMOV UR9, 0x3c46a4cb ;  /* 0x3c46a4cb00097882 */ /* 0x000fcc0000000000 */
[----:B------:R-:W-:Y:S02]  /*7200*/  DFMA R20, R16, R18, R24 ;  /* 0x000000121014722b */ /* 0x000fe40000000018 */
[C---:B------:R-:W-:Y:S01]  /*7210*/  DMUL R16, R6.reuse, R10 ;  /* 0x0000000a06107228 */ /* 0x040fe20000000000 */
[----:B------:R-:W-:Y:S01]  /*7220*/  VIADD R19, R13, 0x100000 ;  /* 0x001000000d137836 */ /* 0x000fe20000000000 */
[----:B------:R-:W-:Y:S01]  /*7230*/  DFMA R24, R6, R6, -R10 ;  /* 0x000000060618722b */ /* 0x000fe2000000080a */
[----:B------:R-:W-:-:S03]  /*7240*/  IMAD.MOV.U32 R18, RZ, RZ, R12 ;  /* 0x000000ffff127224 */ /* 0x000fc600078e000c */
[----:B------:R-:W-:Y:S01]  /*7250*/  DADD R20, R20, -UR8 ;  /* 0x8000000814147e29 */ /* 0x000fe20008000000 */
[----:B------:R-:W-:Y:S01]  /*7260*/  UMOV UR8, 0x80000000 ;  /* 0x8000000000087882 */ /* 0x000fe20000000000 */
[C---:B------:R-:W-:Y:S01]  /*7270*/  DFMA R26, R6.reuse, R10, -R16 ;  /* 0x0000000a061a722b */ /* 0x040fe20000000810 */
[----:B------:R-:W-:Y:S01]  /*7280*/  UMOV UR9, 0x43300000 ;  /* 0x4330000000097882 */ /* 0x000fe20000000000 */
[----:B------:R-:W-:-:S04]  /*7290*/  DFMA R24, R6, R18, R24 ;  /* 0x000000120618722b */ /* 0x000fc80000000018 */
[----:B------:R-:W-:Y:S02]  /*72a0*/  DADD R18, R8, R20 ;  /* 0x0000000008127229 */ /* 0x000fe40000000014 */
[----:B------:R-:W-:-:S06]  /*72b0*/  DFMA R26, R12, R10, R26 ;  /* 0x0000000a0c1a722b */ /* 0x000fcc000000001a */
[----:B------:R-:W-:Y:S02]  /*72c0*/  DMUL R10, R18, R16 ;  /* 0x00000010120a7228 */ /* 0x000fe40000000000 */
[----:B------:R-:W-:Y:S02]  /*72d0*/  DFMA R24, R6, R24, R26 ;  /* 0x000000180618722b */ /* 0x000fe4000000001a */
[----:B------:R-:W-:-:S04]  /*72e0*/  DADD R26, R8, -R18 ;  /* 0x00000000081a7229 */ /* 0x000fc80000000812 */
[----:B------:R-:W-:-:S04]  /*72f0*/  DFMA R8, R18, R16, -R10 ;  /* 0x000000101208722b */ /* 0x000fc8000000080a */
[----:B------:R-:W-:-:S04]  /*7300*/  DADD R26, R20, R26 ;  /* 0x00000000141a7229 */ /* 0x000fc8000000001a */
[----:B------:R-:W-:-:S08]  /*7310*/  DFMA R8, R18, R24, R8 ;  /* 0x000000181208722b */ /* 0x000fd00000000008 */
[----:B------:R-:W-:-:S08]  /*7320*/  DFMA R26, R26, R16, R8 ;  /* 0x000000101a1a722b */ /* 0x000fd00000000008 */
[----:B------:R-:W-:-:S08]  /*7330*/  DADD R16, R10, R26 ;  /* 0x000000000a107229 */ /* 0x000fd0000000001a */
[--C-:B------:R-:W-:Y:S02]  /*7340*/  DADD R8, R6, R16.reuse ;  /* 0x0000000006087229 */ /* 0x100fe40000000010 */
[----:B------:R-:W-:-:S06]  /*7350*/  DADD R10, R10, -R16 ;  /* 0x000000000a0a7229 */ /* 0x000fcc0000000810 */
[----:B------:R-:W-:Y:S02]  /*7360*/  DADD R6, R6, -R8 ;  /* 0x0000000006067229 */ /* 0x000fe40000000808 */
[----:B------:R-:W-:-:S06]  /*7370*/  DADD R10, R26, R10 ;  /* 0x000000001a0a7229 */ /* 0x000fcc000000000a */
[----:B------:R-:W-:-:S08]  /*7380*/  DADD R6, R16, R6 ;  /* 0x0000000010067229 */ /* 0x000fd00000000006 */
[----:B------:R-:W-:-:S08]  /*7390*/  DADD R6, R10, R6 ;  /* 0x000000000a067229 */ /* 0x000fd00000000006 */
[----:B------:R-:W-:Y:S02]  /*73a0*/  DADD R6, R12, R6 ;  /* 0x000000000c067229 */ /* 0x000fe40000000006 */
[----:B------:R-:W-:Y:S01]  /*73b0*/  DADD R12, R4, -UR8 ;  /* 0x80000008040c7e29 */ /* 0x000fe20008000000 */
[----:B------:R-:W-:Y:S01]  /*73c0*/  UMOV UR8, 0xfefa39ef ;  /* 0xfefa39ef00087882 */ /* 0x000fe20000000000 */
[----:B------:R-:W-:-:S04]  /*73d0*/  UMOV UR9, 0x3fe62e42 ;  /* 0x3fe62e4200097882 */ /* 0x000fc80000000000 */
[----:B------:R-:W-:-:S08]  /*73e0*/  DADD R10, R8, R6 ;  /* 0x00000000080a7229 */ /* 0x000fd00000000006 */
[--C-:B------:R-:W-:Y:S02]  /*73f0*/  DFMA R4, R12, UR8, R10.reuse ;  /* 0x000000080c047c2b */ /* 0x100fe4000800000a */
[----:B------:R-:W-:-:S06]  /*7400*/  DADD R8, R8, -R10 ;  /* 0x0000000008087229 */ /* 0x000fcc000000080a */
[----:B------:R-:W-:Y:S02]  /*7410*/  DFMA R16, R12, -UR8, R4 ;  /* 0x800000080c107c2b */ /* 0x000fe40008000004 */
[----:B------:R-:W-:-:S06]  /*7420*/  DADD R8, R6, R8 ;  /* 0x0000000006087229 */ /* 0x000fcc0000000008 */
[----:B------:R-:W-:-:S08]  /*7430*/  DADD R16, -R10, R16 ;  /* 0x000000000a107229 */ /* 0x000fd00000000110 */
[----:B------:R-:W-:-:S08]  /*7440*/  DADD R8, R8, -R16 ;  /* 0x0000000008087229 */ /* 0x000fd00000000810 */
[----:B------:R-:W-:-:S08]  /*7450*/  DFMA R8, R12, UR10, R8 ;  /* 0x0000000a0c087c2b */ /* 0x000fd00008000008 */
[----:B------:R-:W-:-:S08]  /*7460*/  DADD R6, R4, R8 ;  /* 0x0000000004067229 */ /* 0x000fd00000000008 */
[----:B------:R-:W-:Y:S02]  /*7470*/  DADD R10, R4, -R6 ;  /* 0x00000000040a7229 */ /* 0x000fe40000000806 */
[----:B------:R-:W-:-:S06]  /*7480*/  DMUL R4, R6, 2 ;  /* 0x4000000006047828 */ /* 0x000fcc0000000000 */
[----:B------:R-:W-:Y:S02]  /*7490*/  DADD R10, R8, R10 ;  /* 0x00000000080a7229 */ /* 0x000fe4000000000a */
[----:B------:R-:W-:Y:S01]  /*74a0*/  DFMA R6, R6, 2, -R4 ;  /* 0x400000000606782b */ /* 0x000fe20000000804 */
[----:B------:R-:W-:Y:S02]  /*74b0*/  IMAD.MOV.U32 R8, RZ, RZ, 0x652b82fe ;  /* 0x652b82feff087424 */ /* 0x000fe400078e00ff */
[----:B------:R-:W-:-:S05]  /*74c0*/  IMAD.MOV.U32 R9, RZ, RZ, 0x3ff71547 ;  /* 0x3ff71547ff097424 */ /* 0x000fca00078e00ff */
[----:B------:R-:W-:-:S08]  /*74d0*/  DFMA R10, R10, 2, R6 ;  /* 0x400000000a0a782b */ /* 0x000fd00000000006 */
[----:B------:R-:W-:-:S08]  /*74e0*/  DADD R6, R4, R10 ;  /* 0x0000000004067229 */ /* 0x000fd0000000000a */
[----:B------:R-:W-:Y:S02]  /*74f0*/  DFMA R8, R6, R8, 6.75539944105574400000e+15 ;  /* 0x433800000608742b */ /* 0x000fe40000000008 */
[----:B------:R-:W-:Y:S01]  /*7500*/  FSETP.GEU.AND P0, PT, |R7|, 4.1917929649353027344, PT ;  /* 0x4086232b0700780b */ /* 0x000fe20003f0e200 */
[----:B------:R-:W-:-:S05]  /*7510*/  DADD R4, R4, -R6 ;  /* 0x0000000004047229 */ /* 0x000fca0000000806 */
[----:B------:R-:W-:-:S03]  /*7520*/  DADD R12, R8, -6.75539944105574400000e+15 ;  /* 0xc3380000080c7429 */ /* 0x000fc60000000000 */
[----:B------:R-:W-:-:S05]  /*7530*/  DADD R10, R10, R4 ;  /* 0x000000000a0a7229 */ /* 0x000fca0000000004 */
[----:B------:R-:W-:Y:S01]  /*7540*/  DFMA R16, R12, -UR8, R6 ;  /* 0x800000080c107c2b */ /* 0x000fe20008000006 */
[----:B------:R-:W-:Y:S01]  /*7550*/  UMOV UR8, 0x3b39803f ;  /* 0x3b39803f00087882 */ /* 0x000fe20000000000 */
[----:B------:R-:W-:-:S06]  /*7560*/  UMOV UR9, 0x3c7abc9e ;  /* 0x3c7abc9e00097882 */ /* 0x000fcc0000000000 */
[----:B------:R-:W-:Y:S01]  /*7570*/  DFMA R12, R12, -UR8, R16 ;  /* 0x800000080c0c7c2b */ /* 0x000fe20008000010 */
[----:B------:R-:W-:Y:S01]  /*7580*/  UMOV UR8, 0x69ce2bdf ;  /* 0x69ce2bdf00087882 */ /* 0x000fe20000000000 */
[----:B------:R-:W-:Y:S01]  /*7590*/  IMAD.MOV.U32 R16, RZ, RZ, -0x35dec16 ;  /* 0xfca213eaff107424 */ /* 0x000fe200078e00ff */
[----:B------:R-:W-:Y:S01]  /*75a0*/  UMOV UR9, 0x3e5ade15 ;  /* 0x3e5ade1500097882 */ /* 0x000fe20000000000 */
[----:B------:R-:W-:-:S06]  /*75b0*/  IMAD.MOV.U32 R17, RZ, RZ, 0x3e928af3 ;  /* 0x3e928af3ff117424 */ /* 0x000fcc00078e00ff */
[----:B------:R-:W-:Y:S01]  /*75c0*/  DFMA R16, R12, UR8, R16 ;  /* 0x000000080c107c2b */ /* 0x000fe20008000010 */
        /* <DEDUP_REMOVED lines=24> */
[----:B------:R-:W-:-:S08]  /*7750*/  DFMA R16, R12, R16, 1 ;  /* 0x3ff000000c10742b */ /* 0x000fd00000000010 */
[----:B------:R-:W-:-:S10]  /*7760*/  DFMA R12, R12, R16, 1 ;  /* 0x3ff000000c0c742b */ /* 0x000fd40000000010 */
[----:B------:R-:W-:Y:S02]  /*7770*/  IMAD R5, R8, 0x100000, R13 ;  /* 0x0010000008057824 */ /* 0x000fe400078e020d */
[----:B------:R-:W-:Y:S01]  /*7780*/  IMAD.MOV.U32 R4, RZ, RZ, R12 ;  /* 0x000000ffff047224 */ /* 0x000fe200078e000c */
[----:B------:R-:W-:Y:S06]  /*7790*/  @!P0 BRA `(.L_x_105) ;  /* 0x0000000000308947 */ /* 0x000fec0003800000 */
[----:B------:R-:W-:Y:S01]  /*77a0*/  FSETP.GEU.AND P1, PT, |R7|, 4.2275390625, PT ;  /* 0x408748000700780b */ /* 0x000fe20003f2e200 */
[C---:B------:R-:W-:Y:S02]  /*77b0*/  DADD R16, R6.reuse, +INF ;  /* 0x7ff0000006107429 */ /* 0x040fe40000000000 */
[----:B------:R-:W-:-:S08]  /*77c0*/  DSETP.GEU.AND P0, PT, R6, RZ, PT ;  /* 0x000000ff0600722a */ /* 0x000fd00003f0e000 */
[----:B------:R-:W-:Y:S02]  /*77d0*/  FSEL R5, R17, RZ, P0 ;  /* 0x000000ff11057208 */ /* 0x000fe40000000000 */
[----:B------:R-:W-:-:S04]  /*77e0*/  @!P1 LEA.HI R4, R8, R8, RZ, 0x1 ;  /* 0x0000000808049211 */ /* 0x000fc800078f08ff */
[----:B------:R-:W-:Y:S02]  /*77f0*/  @!P1 SHF.R.S32.HI R7, RZ, 0x1, R4 ;  /* 0x00000001ff079819 */ /* 0x000fe40000011404 */
[----:B------:R-:W-:-:S03]  /*7800*/  FSEL R4, R16, RZ, P0 ;  /* 0x000000ff10047208 */ /* 0x000fc60000000000 */
[----:B------:R-:W-:Y:S02]  /*7810*/  @!P1 IMAD.IADD R6, R8, 0x1, -R7 ;  /* 0x0000000108069824 */ /* 0x000fe400078e0a07 */
[----:B------:R-:W-:-:S03]  /*7820*/  @!P1 IMAD R13, R7, 0x100000, R13 ;  /* 0x00100000070d9824 */ /* 0x000fc600078e020d */
[----:B------:R-:W-:Y:S01]  /*7830*/  @!P1 LEA R7, R6, 0x3ff00000, 0x14 ;  /* 0x3ff0000006079811 */ /* 0x000fe200078ea0ff */
[----:B------:R-:W-:-:S06]  /*7840*/  @!P1 IMAD.MOV.U32 R6, RZ, RZ, RZ ;  /* 0x000000ffff069224 */ /* 0x000fcc00078e00ff */
[----:B------:R-:W-:-:S11]  /*7850*/  @!P1 DMUL R4, R12, R6 ;  /* 0x000000060c049228 */ /* 0x000fd60000000000 */
.L_x_105:
[----:B------:R-:W-:Y:S02]  /*7860*/  DFMA R6, R10, R4, R4 ;  /* 0x000000040a06722b */ /* 0x000fe40000000004 */
[----:B------:R-:W-:-:S08]  /*7870*/  DSETP.NEU.AND P0, PT, |R4|, +INF , PT ;  /* 0x7ff000000400742a */ /* 0x000fd00003f0d200 */
[----:B------:R-:W-:Y:S01]  /*7880*/  FSEL R6, R4, R6, !P0 ;  /* 0x0000000604067208 */ /* 0x000fe20004000000 */
[----:B------:R-:W-:Y:S01]  /*7890*/  IMAD.MOV.U32 R4, RZ, RZ, R0 ;  /* 0x000000ffff047224 */ /* 0x000fe200078e0000 */
[----:B------:R-:W-:Y:S01]  /*78a0*/  FSEL R7, R5, R7, !P0 ;  /* 0x0000000705077208 */ /* 0x000fe20004000000 */
[----:B------:R-:W-:-:S04]  /*78b0*/  IMAD.MOV.U32 R5, RZ, RZ, 0x0 ;  /* 0x00000000ff057424 */ /* 0x000fc800078e00ff */
[----:B------:R-:W-:Y:S05]  /*78c0*/  RET.REL.NODEC R4 `(_Z17mandelbrot_kernelPhiidddii) ;  /* 0xffffff8404cc7950 */ /* 0x000fea0003c3ffff */
        .type           $_Z17mandelbrot_kernelPhiidddii$__internal_trig_reduction_slowpathd,@function
        .size           $_Z17mandelbrot_kernelPhiidddii$__internal_trig_reduction_slowpathd,(.L_x_130 - $_Z17mandelbrot_kernelPhiidddii$__internal_trig_reduction_slowpathd)
$_Z17mandelbrot_kernelPhiidddii$__internal_trig_reduction_slowpathd:
[----:B------:R-:W-:Y:S01]  /*78d0*/  SHF.R.U32.HI R23, RZ, 0x14, R21 ;  /* 0x00000014ff177819 */ /* 0x000fe20000011615 */
[----:B------:R-:W-:Y:S02]  /*78e0*/  IMAD.MOV.U32 R4, RZ, RZ, R20 ;  /* 0x000000ffff047224 */ /* 0x000fe400078e0014 */
[----:B------:R-:W-:Y:S01]  /*78f0*/  IMAD.MOV.U32 R8, RZ, RZ, RZ ;  /* 0x000000ffff087224 */ /* 0x000fe200078e00ff */
[----:B------:R-:W-:-:S04]  /*7900*/  LOP3.LUT R0, R23, 0x7ff, RZ, 0xc0, !PT ;  /* 0x000007ff17007812 */ /* 0x000fc800078ec0ff */
[----:B------:R-:W-:-:S13]  /*7910*/  ISETP.NE.AND P0, PT, R0, 0x7ff, PT ;  /* 0x000007ff0000780c */ /* 0x000fda0003f05270 */
[----:B------:R-:W-:Y:S05]  /*7920*/  @!P0 BRA `(.L_x_106) ;  /* 0x0000000800748947 */ /* 0x000fea0003800000 */
[----:B------:R-:W-:Y:S01]  /*7930*/  VIADD R0, R0, 0xfffffc00 ;  /* 0xfffffc0000007836 */ /* 0x000fe20000000000 */
[----:B------:R-:W-:Y:S01]  /*7940*/  BSSY.RECONVERGENT B1, `(.L_x_107) ;  /* 0x0000037000017945 */ /* 0x000fe20003800200 */
[----:B------:R-:W-:-:S03]  /*7950*/  CS2R R28, SRZ ;  /* 0x00000000001c7805 */ /* 0x000fc6000001ff00 */
[----:B------:R-:W-:Y:S02]  /*7960*/  SHF.R.U32.HI R2, RZ, 0x6, R0 ;  /* 0x00000006ff027819 */ /* 0x000fe40000011600 */
[----:B------:R-:W-:Y:S02]  /*7970*/  ISETP.GE.U32.AND P0, PT, R0, 0x80, PT ;  /* 0x000000800000780c */ /* 0x000fe40003f06070 */
[C---:B------:R-:W-:Y:S02]  /*7980*/  IADD3 R0, PT, PT, -R2.reuse, 0x13, RZ ;  /* 0x0000001302007810 */ /* 0x040fe40007ffe1ff */
[----:B------:R-:W-:Y:S02]  /*7990*/  IADD3 R5, PT, PT, -R2, 0xf, RZ ;  /* 0x0000000f02057810 */ /* 0x000fe40007ffe1ff */
[----:B------:R-:W-:-:S04]  /*79a0*/  SEL R0, R0, 0x12, P0 ;  /* 0x0000001200007807 */ /* 0x000fc80000000000 */
[----:B------:R-:W-:-:S13]  /*79b0*/  ISETP.GE.AND P0, PT, R5, R0, PT ;  /* 0x000000000500720c */ /* 0x000fda0003f06270 */
[----:B------:R-:W-:Y:S05]  /*79c0*/  @P0 BRA `(.L_x_108) ;  /* 0x0000000000b80947 */ /* 0x000fea0003800000 */
[----:B------:R-:W0:Y:S01]  /*79d0*/  LDC.64 R24, c[0x0][0x358] ;  /* 0x0000d600ff187b82 */ /* 0x000e220000000a00 */
[----:B------:R-:W-:Y:S01]  /*79e0*/  IADD3 R2, PT, PT, RZ, -R2, -R0 ;  /* 0x80000002ff027210 */ /* 0x000fe20007ffe800 */
[----:B------:R-:W-:Y:S01]  /*79f0*/  BSSY.RECONVERGENT B2, `(.L_x_109) ;  /* 0x0000025000027945 */ /* 0x000fe20003800200 */
[C---:B------:R-:W-:Y:S01]  /*7a00*/  SHF.L.U64.HI R0, R4.reuse, 0xb, R21 ;  /* 0x0000000b04007819 */ /* 0x040fe20000010215 */
[----:B------:R-:W-:Y:S01]  /*7a10*/  IMAD.SHL.U32 R3, R4, 0x800, RZ ;  /* 0x0000080004037824 */ /* 0x000fe200078e00ff */
[----:B------:R-:W-:Y:S01]  /*7a20*/  CS2R R28, SRZ ;  /* 0x00000000001c7805 */ /* 0x000fe2000001ff00 */
[----:B------:R-:W-:Y:S01]  /*7a30*/  IMAD.MOV.U32 R4, RZ, RZ, RZ ;  /* 0x000000ffff047224 */ /* 0x000fe200078e00ff */
[----:B------:R-:W-:-:S07]  /*7a40*/  LOP3.LUT R0, R0, 0x80000000, RZ, 0xfc, !PT ;  /* 0x8000000000007812 */ /* 0x000fce00078efcff */
.L_x_110:
[----:B------:R-:W1:Y:S01]  /*7a50*/  LDC.64 R6, c[0x4][RZ] ;  /* 0x01000000ff067b82 */ /* 0x000e620000000a00 */
[----:B0-----:R-:W-:Y:S02]  /*7a60*/  R2UR UR8, R24 ;  /* 0x00000000180872ca */ /* 0x001fe400000e0000 */
[----:B------:R-:W-:Y:S01]  /*7a70*/  R2UR UR9, R25 ;  /* 0x00000000190972ca */ /* 0x000fe200000e0000 */
[----:B-1----:R-:W-:-:S12]  /*7a80*/  IMAD.WIDE R26, R5, 0x8, R6 ;  /* 0x00000008051a7825 */ /* 0x002fd800078e0206 */
[----:B------:R-:W2:Y:S01]  /*7a90*/  LDG.E.64.CONSTANT R26, desc[UR8][R26.64] ;  /* 0x000000081a1a7981 */ /* 0x000ea2000c1e9b00 */
[----:B------:R-:W-:Y:S02]  /*7aa0*/  IMAD.MOV.U32 R8, RZ, RZ, R28 ;  /* 0x000000ffff087224 */ /* 0x000fe400078e001c */
[----:B------:R-:W-:Y:S02]  /*7ab0*/  IMAD.MOV.U32 R9, RZ, RZ, R29 ;  /* 0x000000ffff097224 */ /* 0x000fe400078e001d */
[----:B------:R-:W-:Y:S02]  /*7ac0*/  VIADD R2, R2, 0x1 ;  /* 0x0000000102027836 */ /* 0x000fe40000000000 */
[C---:B------:R-:W-:Y:S02]  /*7ad0*/  IMAD R10, R4.reuse, 0x8, R1 ;  /* 0x00000008040a7824 */ /* 0x040fe400078e0201 */
[----:B------:R-:W-:Y:S02]  /*7ae0*/  VIADD R4, R4, 0x1 ;  /* 0x0000000104047836 */ /* 0x000fe40000000000 */
[----:B------:R-:W-:-:S02]  /*7af0*/  VIADD R5, R5, 0x1 ;  /* 0x0000000105057836 */ /* 0x000fc40000000000 */
[----:B--2---:R-:W-:-:S04]  /*7b00*/  IMAD.WIDE.U32 R8, P2, R26, R3, R8 ;  /* 0x000000031a087225 */ /* 0x004fc80007840008 */
[CC--:B------:R-:W-:Y:S02]  /*7b10*/  IMAD R7, R26.reuse, R0.reuse, RZ ;  /* 0x000000001a077224 */ /* 0x0c0fe400078e02ff */
[----:B------:R-:W-:Y:S02]  /*7b20*/  IMAD R6, R27, R3, RZ ;  /* 0x000000031b067224 */ /* 0x000fe400078e02ff */
[----:B------:R-:W-:Y:S01]  /*7b30*/  IMAD.MOV.U32 R28, RZ, RZ, R8 ;  /* 0x000000ffff1c7224 */ /* 0x000fe200078e0008 */
[----:B------:R-:W-:Y:S01]  /*7b40*/  IADD3 R7, P0, PT, R7, R9, RZ ;  /* 0x0000000907077210 */ /* 0x000fe20007f1e0ff */
[----:B------:R-:W-:-:S03]  /*7b50*/  IMAD.HI.U32 R9, R26, R0, RZ ;  /* 0x000000001a097227 */ /* 0x000fc600078e00ff */
[----:B------:R-:W-:Y:S01]  /*7b60*/  IADD3 R29, P1, PT, R6, R7, RZ ;  /* 0x00000007061d7210 */ /* 0x000fe20007f3e0ff */
[----:B------:R-:W-:-:S04]  /*7b70*/  IMAD.HI.U32 R6, R27, R3, RZ ;  /* 0x000000031b067227 */ /* 0x000fc800078e00ff */
[----:B------:R-:W-:Y:S01]  /*7b80*/  IMAD.X R9, RZ, RZ, R9, P2 ;  /* 0x000000ffff097224 */ /* 0x000fe200010e0609 */
[----:B------:R0:W-:Y:S01]  /*7b90*/  STL.64 [R10], R28 ;  /* 0x0000001c0a007387 */ /* 0x0001e20000100a00 */
[----:B------:R-:W-:-:S03]  /*7ba0*/  IMAD.HI.U32 R7, R27, R0, RZ ;  /* 0x000000001b077227 */ /* 0x000fc600078e00ff */
[----:B------:R-:W-:Y:S01]  /*7bb0*/  IADD3.X R9, P0, PT, R6, R9, RZ, P0, !PT ;  /* 0x0000000906097210 */ /* 0x000fe2000071e4ff */
[----:B------:R-:W-:-:S04]  /*7bc0*/  IMAD R8, R27, R0, RZ ;  /* 0x000000001b087224 */ /* 0x000fc800078e02ff */
[----:B------:R-:W-:Y:S01]  /*7bd0*/  IMAD.X R7, RZ, RZ, R7, P0 ;  /* 0x000000ffff077224 */ /* 0x000fe200000e0607 */
[----:B------:R-:W-:Y:S02]  /*7be0*/  ISETP.NE.AND P0, PT, R2, -0xf, PT ;  /* 0xfffffff10200780c */ /* 0x000fe40003f05270 */
[----:B------:R-:W-:-:S05]  /*7bf0*/  IADD3.X R8, P1, PT, R8, R9, RZ, P1, !PT ;  /* 0x0000000908087210 */ /* 0x000fca0000f3e4ff */
[----:B------:R-:W-:Y:S02]  /*7c00*/  IMAD.X R9, RZ, RZ, R7, P1 ;  /* 0x000000ffff097224 */ /* 0x000fe400008e0607 */
[----:B0-----:R-:W-:Y:S02]  /*7c10*/  IMAD.MOV.U32 R28, RZ, RZ, R8 ;  /* 0x000000ffff1c7224 */ /* 0x001fe400078e0008 */
[----:B------:R-:W-:Y:S02]  /*7c20*/  IMAD.MOV.U32 R29, RZ, RZ, R9 ;  /* 0x000000ffff1d7224 */ /* 0x000fe400078e0009 */
[----:B------:R-:W-:Y:S05]  /*7c30*/  @P0 BRA `(.L_x_110) ;  /* 0xfffffffc00840947 */ /* 0x000fea000383ffff */
[----:B------:R-:W-:Y:S05]  /*7c40*/  BSYNC.RECONVERGENT B2 ;  /* 0x0000000000027941 */ /* 0x000fea0003800200 */
.L_x_109:
[----:B------:R-:W-:-:S05]  /*7c50*/  LOP3.LUT R0, R23, 0x7ff, RZ, 0xc0, !PT ;  /* 0x000007ff17007812 */ /* 0x000fca00078ec0ff */
[----:B------:R-:W-:-:S05]  /*7c60*/  VIADD R0, R0, 0xfffffc00 ;  /* 0xfffffc0000007836 */ /* 0x000fca0000000000 */
[----:B------:R-:W-:Y:S02]  /*7c70*/  SHF.R.U32.HI R2, RZ, 0x6, R0 ;  /* 0x00000006ff027819 */ /* 0x000fe40000011600 */
[----:B------:R-:W-:Y:S02]  /*7c80*/  ISETP.GE.U32.AND P0, PT, R0, 0x80, PT ;  /* 0x000000800000780c */ /* 0x000fe40003f06070 */
[----:B------:R-:W-:-:S04]  /*7c90*/  IADD3 R2, PT, PT, -R2, 0x13, RZ ;  /* 0x0000001302027810 */ /* 0x000fc80007ffe1ff */
[----:B------:R-:W-:-:S07]  /*7ca0*/  SEL R5, R2, 0x12, P0 ;  /* 0x0000001202057807 */ /* 0x000fce0000000000 */
.L_x_108:
[----:B------:R-:W-:Y:S05]  /*7cb0*/  BSYNC.RECONVERGENT B1 ;  /* 0x0000000000017941 */ /* 0x000fea0003800200 */
.L_x_107:
[C---:B------:R-:W-:Y:S02]  /*7cc0*/  LOP3.LUT R0, R23.reuse, 0x7ff, RZ, 0xc0, !PT ;  /* 0x000007ff17007812 */ /* 0x040fe400078ec0ff */
[----:B------:R-:W-:-:S03]  /*7cd0*/  LOP3.LUT P0, R23, R23, 0x3f, RZ, 0xc0, !PT ;  /* 0x0000003f17177812 */ /* 0x000fc6000780c0ff */
[----:B------:R-:W-:-:S05]  /*7ce0*/  VIADD R0, R0, 0xfffffc00 ;  /* 0xfffffc0000007836 */ /* 0x000fca0000000000 */
[----:B------:R-:W-:-:S05]  /*7cf0*/  SHF.R.U32.HI R0, RZ, 0x6, R0 ;  /* 0x00000006ff007819 */ /* 0x000fca0000011600 */
[----:B------:R-:W-:-:S04]  /*7d00*/  IMAD.IADD R0, R0, 0x1, R5 ;  /* 0x0000000100007824 */ /* 0x000fc800078e0205 */
[----:B------:R-:W-:-:S05]  /*7d10*/  IMAD.U32 R25, R0, 0x8, R1 ;  /* 0x0000000800197824 */ /* 0x000fca00078e0001 */
[----:B------:R0:W-:Y:S04]  /*7d20*/  STL.64 [R25+-0x78], R28 ;  /* 0xffff881c19007387 */ /* 0x0001e80000100a00 */
[----:B------:R-:W2:Y:S04]  /*7d30*/  @P0 LDL.64 R6, [R1+0x8] ;  /* 0x0000080001060983 */ /* 0x000ea80000100a00 */
[----:B------:R-:W3:Y:S04]  /*7d40*/  LDL.64 R2, [R1+0x10] ;  /* 0x0000100001027983 */ /* 0x000ee80000100a00 */
[----:B------:R-:W4:Y:S01]  /*7d50*/  LDL.64 R4, [R1+0x18] ;  /* 0x0000180001047983 */ /* 0x000f220000100a00 */
[----:B------:R-:W-:Y:S01]  /*7d60*/  @P0 LOP3.LUT R0, R23, 0x3f, RZ, 0x3c, !PT ;  /* 0x0000003f17000812 */ /* 0x000fe200078e3cff */
[----:B------:R-:W-:Y:S01]  /*7d70*/  BSSY.RECONVERGENT B1, `(.L_x_111) ;  /* 0x0000034000017945 */ /* 0x000fe20003800200 */
[----:B--2---:R-:W-:-:S02]  /*7d80*/  @P0 SHF.R.U64 R11, R6, 0x1, R7 ;  /* 0x00000001060b0819 */ /* 0x004fc40000001207 */
[----:B------:R-:W-:Y:S02]  /*7d90*/  @P0 SHF.R.U32.HI R13, RZ, 0x1, R7 ;  /* 0x00000001ff0d0819 */ /* 0x000fe40000011607 */
[--C-:B---3--:R-:W-:Y:S02]  /*7da0*/  @P0 SHF.R.U32.HI R7, RZ, 0x1, R3.reuse ;  /* 0x00000001ff070819 */ /* 0x108fe40000011603 */
[C---:B------:R-:W-:Y:S02]  /*7db0*/  @P0 SHF.R.U64 R6, R2.reuse, 0x1, R3 ;  /* 0x0000000102060819 */ /* 0x040fe40000001203 */
[CC--:B------:R-:W-:Y:S02]  /*7dc0*/  @P0 SHF.L.U32 R9, R2.reuse, R23.reuse, RZ ;  /* 0x0000001702090219 */ /* 0x0c0fe400000006ff */
[----:B------:R-:W-:Y:S02]  /*7dd0*/  @P0 SHF.R.U64 R10, R11, R0, R13 ;  /* 0x000000000b0a0219 */ /* 0x000fe4000000120d */
[----:B------:R-:W-:-:S02]  /*7de0*/  @P0 SHF.L.U64.HI R8, R2, R23, R3 ;  /* 0x0000001702080219 */ /* 0x000fc40000010203 */
[-C--:B------:R-:W-:Y:S02]  /*7df0*/  @P0 SHF.R.U32.HI R13, RZ, R0.reuse, R13 ;  /* 0x00000000ff0d0219 */ /* 0x080fe4000001160d */
[----:B----4-:R-:W-:Y:S02]  /*7e00*/  @P0 SHF.L.U32 R11, R4, R23, RZ ;  /* 0x00000017040b0219 */ /* 0x010fe400000006ff */
[----:B------:R-:W-:Y:S02]  /*7e10*/  @P0 SHF.R.U64 R6, R6, R0, R7 ;  /* 0x0000000006060219 */ /* 0x000fe40000001207 */
[----:B------:R-:W-:Y:S02]  /*7e20*/  @P0 LOP3.LUT R2, R9, R10, RZ, 0xfc, !PT ;  /* 0x0000000a09020212 */ /* 0x000fe400078efcff */
[----:B------:R-:W-:Y:S02]  /*7e30*/  @P0 LOP3.LUT R3, R8, R13, RZ, 0xfc, !PT ;  /* 0x0000000d08030212 */ /* 0x000fe400078efcff */
[----:B------:R-:W-:-:S02]  /*7e40*/  @P0 SHF.L.U64.HI R23, R4, R23, R5 ;  /* 0x0000001704170219 */ /* 0x000fc40000010205 */
[----:B------:R-:W-:Y:S01]  /*7e50*/  @P0 LOP3.LUT R4, R11, R6, RZ, 0xfc, !PT ;  /* 0x000000060b040212 */ /* 0x000fe200078efcff */
[C---:B------:R-:W-:Y:S01]  /*7e60*/  IMAD.SHL.U32 R6, R2.reuse, 0x4, RZ ;  /* 0x0000000402067824 */ /* 0x040fe200078e00ff */
[----:B------:R-:W-:Y:S02]  /*7e70*/  @P0 SHF.R.U32.HI R0, RZ, R0, R7 ;  /* 0x00000000ff000219 */ /* 0x000fe40000011607 */
[----:B------:R-:W-:Y:S02]  /*7e80*/  SHF.L.U64.HI R2, R2, 0x2, R3 ;  /* 0x0000000202027819 */ /* 0x000fe40000010203 */
[----:B------:R-:W-:Y:S02]  /*7e90*/  @P0 LOP3.LUT R5, R23, R0, RZ, 0xfc, !PT ;  /* 0x0000000017050212 */ /* 0x000fe400078efcff */
[----:B------:R-:W-:Y:S02]  /*7ea0*/  SHF.L.W.U32.HI R3, R3, 0x2, R4 ;  /* 0x0000000203037819 */ /* 0x000fe40000010e04 */
[----:B------:R-:W-:-:S02]  /*7eb0*/  IADD3 RZ, P0, PT, RZ, -R6, RZ ;  /* 0x80000006ffff7210 */ /* 0x000fc40007f1e0ff */
[----:B------:R-:W-:Y:S02]  /*7ec0*/  LOP3.LUT R7, RZ, R2, RZ, 0x33, !PT ;  /* 0x00000002ff077212 */ /* 0x000fe400078e33ff */
[----:B------:R-:W-:Y:S02]  /*7ed0*/  SHF.L.W.U32.HI R8, R4, 0x2, R5 ;  /* 0x0000000204087819 */ /* 0x000fe40000010e05 */
[----:B------:R-:W-:Y:S02]  /*7ee0*/  LOP3.LUT R0, RZ, R3, RZ, 0x33, !PT ;  /* 0x00000003ff007212 */ /* 0x000fe400078e33ff */
[----:B------:R-:W-:Y:S02]  /*7ef0*/  IADD3.X R7, P0, PT, RZ, R7, RZ, P0, !PT ;  /* 0x00000007ff077210 */ /* 0x000fe4000071e4ff */
[----:B------:R-:W-:Y:S02]  /*7f00*/  LOP3.LUT R9, RZ, R8, RZ, 0x33, !PT ;  /* 0x00000008ff097212 */ /* 0x000fe400078e33ff */
[----:B------:R-:W-:-:S02]  /*7f10*/  IADD3.X R4, P1, PT, RZ, R0, RZ, P0, !PT ;  /* 0x00000000ff047210 */ /* 0x000fc4000073e4ff */
[----:B------:R-:W-:-:S03]  /*7f20*/  ISETP.GT.U32.AND P2, PT, R3, -0x1, PT ;  /* 0xffffffff0300780c */ /* 0x000fc60003f44070 */
[----:B------:R-:W-:Y:S01]  /*7f30*/  IMAD.X R9, RZ, RZ, R9, P1 ;  /* 0x000000ffff097224 */ /* 0x000fe200008e0609 */
[----:B------:R-:W-:-:S04]  /*7f40*/  ISETP.GT.AND.EX P0, PT, R8, -0x1, PT, P2 ;  /* 0xffffffff0800780c */ /* 0x000fc80003f04320 */
[----:B------:R-:W-:Y:S02]  /*7f50*/  SEL R0, R8, R9, P0 ;  /* 0x0000000908007207 */ /* 0x000fe40000000000 */
[----:B------:R-:W-:Y:S02]  /*7f60*/  SEL R9, R3, R4, P0 ;  /* 0x0000000403097207 */ /* 0x000fe40000000000 */
[----:B------:R-:W-:Y:S02]  /*7f70*/  ISETP.NE.U32.AND P1, PT, R0, RZ, PT ;  /* 0x000000ff0000720c */ /* 0x000fe40003f25070 */
[----:B------:R-:W-:Y:S02]  /*7f80*/  SEL R7, R2, R7, P0 ;  /* 0x0000000702077207 */ /* 0x000fe40000000000 */
[----:B------:R-:W-:Y:S01]  /*7f90*/  SEL R3, R9, R0, !P1 ;  /* 0x0000000009037207 */ /* 0x000fe20004800000 */
[----:B------:R-:W-:-:S05]  /*7fa0*/  @!P0 IMAD.MOV R6, RZ, RZ, -R6 ;  /* 0x000000ffff068224 */ /* 0x000fca00078e0a06 */
[----:B------:R-:W1:Y:S02]  /*7fb0*/  FLO.U32 R3, R3 ;  /* 0x0000000300037300 */ /* 0x000e6400000e0000 */
[C---:B-1----:R-:W-:Y:S02]  /*7fc0*/  IADD3 R10, PT, PT, -R3.reuse, 0x1f, RZ ;  /* 0x0000001f030a7810 */ /* 0x042fe40007ffe1ff */
[----:B------:R-:W-:-:S03]  /*7fd0*/  IADD3 R4, PT, PT, -R3, 0x3f, RZ ;  /* 0x0000003f03047810 */ /* 0x000fc60007ffe1ff */
[----:B------:R-:W-:-:S05]  /*7fe0*/  @P1 IMAD.MOV R4, RZ, RZ, R10 ;  /* 0x000000ffff041224 */ /* 0x000fca00078e020a */
[----:B------:R-:W-:-:S13]  /*7ff0*/  ISETP.NE.AND P1, PT, R4, RZ, PT ;  /* 0x000000ff0400720c */ /* 0x000fda0003f25270 */
[----:B0-----:R-:W-:Y:S05]  /*8000*/  @!P1 BRA `(.L_x_112) ;  /* 0x0000000000289947 */ /* 0x001fea0003800000 */
[--C-:B------:R-:W-:Y:S02]  /*8010*/  SHF.R.U64 R6, R6, 0x1, R7.reuse ;  /* 0x0000000106067819 */ /* 0x100fe40000001207 */
[C---:B------:R-:W-:Y:S02]  /*8020*/  LOP3.LUT R10, R4.reuse, 0x3f, RZ, 0xc0, !PT ;  /* 0x0000003f040a7812 */ /* 0x040fe400078ec0ff */
[----:B------:R-:W-:Y:S02]  /*8030*/  SHF.R.U32.HI R3, RZ, 0x1, R7 ;  /* 0x00000001ff037819 */ /* 0x000fe40000011607 */
[----:B------:R-:W-:Y:S02]  /*8040*/  LOP3.LUT R2, R4, 0x3f, RZ, 0xc, !PT ;  /* 0x0000003f04027812 */ /* 0x000fe400078e0cff */
[----:B------:R-:W-:Y:S02]  /*8050*/  SHF.L.U64.HI R0, R9, R10, R0 ;  /* 0x0000000a09007219 */ /* 0x000fe40000010200 */
[----:B------:R-:W-:-:S02]  /*8060*/  SHF.R.U64 R6, R6, R2, R3 ;  /* 0x0000000206067219 */ /* 0x000fc40000001203 */
[----:B------:R-:W-:Y:S02]  /*8070*/  SHF.L.U32 R9, R9, R10, RZ ;  /* 0x0000000a09097219 */ /* 0x000fe400000006ff */
[----:B------:R-:W-:Y:S02]  /*8080*/  SHF.R.U32.HI R3, RZ, R2, R3 ;  /* 0x00000002ff037219 */ /* 0x000fe40000011603 */
[----:B------:R-:W-:Y:S02]  /*8090*/  LOP3.LUT R9, R9, R6, RZ, 0xfc, !PT ;  /* 0x0000000609097212 */ /* 0x000fe400078efcff */
[----:B------:R-:W-:-:S07]  /*80a0*/  LOP3.LUT R0, R0, R3, RZ, 0xfc, !PT ;  /* 0x0000000300007212 */ /* 0x000fce00078efcff */
.L_x_112:
[----:B------:R-:W-:Y:S05]  /*80b0*/  BSYNC.RECONVERGENT B1 ;  /* 0x0000000000017941 */ /* 0x000fea0003800200 */
.L_x_111:
[----:B------:R-:W-:Y:S01]  /*80c0*/  IMAD.WIDE.U32 R2, R9, 0x2168c235, RZ ;  /* 0x2168c23509027825 */ /* 0x000fe200078e00ff */
[----:B------:R-:W-:-:S03]  /*80d0*/  SHF.R.U32.HI R5, RZ, 0x1e, R5 ;  /* 0x0000001eff057819 */ /* 0x000fc60000011605 */
[----:B------:R-:W-:Y:S01]  /*80e0*/  IMAD.MOV.U32 R6, RZ, RZ, R3 ;  /* 0x000000ffff067224 */ /* 0x000fe200078e0003 */
[----:B------:R-:W-:Y:S01]  /*80f0*/  IADD3 RZ, P1, PT, R2, R2, RZ ;  /* 0x0000000202ff7210 */ /* 0x000fe20007f3e0ff */
[----:B------:R-:W-:Y:S01]  /*8100*/  IMAD.MOV.U32 R7, RZ, RZ, RZ ;  /* 0x000000ffff077224 */ /* 0x000fe200078e00ff */
[----:B------:R-:W-:Y:S01]  /*8110*/  LEA.HI R8, R8, R5, RZ, 0x1 ;  /* 0x0000000508087211 */ /* 0x000fe200078f08ff */
[----:B------:R-:W-:-:S04]  /*8120*/  IMAD.HI.U32 R3, R0, -0x36f0255e, RZ ;  /* 0xc90fdaa200037827 */ /* 0x000fc800078e00ff */
[----:B------:R-:W-:-:S04]  /*8130*/  IMAD.WIDE.U32 R6, R9, -0x36f0255e, R6 ;  /* 0xc90fdaa209067825 */ /* 0x000fc800078e0006 */
[C---:B------:R-:W-:Y:S02]  /*8140*/  IMAD R9, R0.reuse, -0x36f0255e, RZ ;  /* 0xc90fdaa200097824 */ /* 0x040fe400078e02ff */
[----:B------:R-:W-:-:S04]  /*8150*/  IMAD.WIDE.U32 R6, P2, R0, 0x2168c235, R6 ;  /* 0x2168c23500067825 */ /* 0x000fc80007840006 */
[----:B------:R-:W-:Y:S01]  /*8160*/  IMAD.X R3, RZ, RZ, R3, P2 ;  /* 0x000000ffff037224 */ /* 0x000fe200010e0603 */
[----:B------:R-:W-:Y:S02]  /*8170*/  IADD3 R0, P2, PT, R9, R7, RZ ;  /* 0x0000000709007210 */ /* 0x000fe40007f5e0ff */
[----:B------:R-:W-:Y:S02]  /*8180*/  IADD3.X RZ, P1, PT, R6, R6, RZ, P1, !PT ;  /* 0x0000000606ff7210 */ /* 0x000fe40000f3e4ff */
[C---:B------:R-:W-:Y:S01]  /*8190*/  ISETP.GT.U32.AND P3, PT, R0.reuse, RZ, PT ;  /* 0x000000ff0000720c */ /* 0x040fe20003f64070 */
[----:B------:R-:W-:Y:S01]  /*81a0*/  IMAD.X R3, RZ, RZ, R3, P2 ;  /* 0x000000ffff037224 */ /* 0x000fe200010e0603 */
[----:B------:R-:W-:-:S04]  /*81b0*/  IADD3.X R7, P2, PT, R0, R0, RZ, P1, !PT ;  /* 0x0000000000077210 */ /* 0x000fc80000f5e4ff */
[C---:B------:R-:W-:Y:S01]  /*81c0*/  ISETP.GT.AND.EX P1, PT, R3.reuse, RZ, PT, P3 ;  /* 0x000000ff0300720c */ /* 0x040fe20003f24330 */
[----:B------:R-:W-:-:S03]  /*81d0*/  IMAD.X R2, R3, 0x1, R3, P2 ;  /* 0x0000000103027824 */ /* 0x000fc600010e0603 */
[----:B------:R-:W-:Y:S02]  /*81e0*/  SEL R0, R7, R0, P1 ;  /* 0x0000000007007207 */ /* 0x000fe40000800000 */
[----:B------:R-:W-:Y:S02]  /*81f0*/  SEL R3, R2, R3, P1 ;  /* 0x0000000302037207 */ /* 0x000fe40000800000 */
[----:B------:R-:W-:Y:S02]  /*8200*/  IADD3 R0, P2, PT, R0, 0x1, RZ ;  /* 0x0000000100007810 */ /* 0x000fe40007f5e0ff */
[----:B------:R-:W-:Y:S02]  /*8210*/  SEL R7, RZ, 0xffffffff, !P1 ;  /* 0xffffffffff077807 */ /* 0x000fe40004800000 */
[----:B------:R-:W-:Y:S01]  /*8220*/  LOP3.LUT P1, R21, R21, 0x80000000, RZ, 0xc0, !PT ;  /* 0x8000000015157812 */ /* 0x000fe2000782c0ff */
[----:B------:R-:W-:Y:S02]  /*8230*/  IMAD.X R3, RZ, RZ, R3, P2 ;  /* 0x000000ffff037224 */ /* 0x000fe400010e0603 */
[----:B------:R-:W-:Y:S01]  /*8240*/  IMAD.IADD R2, R7, 0x1, -R4 ;  /* 0x0000000107027824 */ /* 0x000fe200078e0a04 */
[----:B------:R-:W-:-:S02]  /*8250*/  @!P0 LOP3.LUT R21, R21, 0x80000000, RZ, 0x3c, !PT ;  /* 0x8000000015158812 */ /* 0x000fc400078e3cff */
[----:B------:R-:W-:-:S04]  /*8260*/  SHF.R.U64 R0, R0, 0xa, R3 ;  /* 0x0000000a00007819 */ /* 0x000fc80000001203 */
[----:B------:R-:W-:-:S03]  /*8270*/  IADD3 R0, P2, PT, R0, 0x1, RZ ;  /* 0x0000000100007810 */ /* 0x000fc60007f5e0ff */
[----:B------:R-:W-:Y:S01]  /*8280*/  @P1 IMAD.MOV R8, RZ, RZ, -R8 ;  /* 0x000000ffff081224 */ /* 0x000fe200078e0a08 */
[----:B------:R-:W-:-:S04]  /*8290*/  LEA.HI.X R3, R3, RZ, RZ, 0x16, P2 ;  /* 0x000000ff03037211 */ /* 0x000fc800010fb4ff */
[--C-:B------:R-:W-:Y:S01]  /*82a0*/  SHF.R.U64 R4, R0, 0x1, R3.reuse ;  /* 0x0000000100047819 */ /* 0x100fe20000001203 */
[----:B------:R-:W-:Y:S01]  /*82b0*/  IMAD.SHL.U32 R0, R2, 0x100000, RZ ;  /* 0x0010000002007824 */ /* 0x000fe200078e00ff */
[----:B------:R-:W-:Y:S02]  /*82c0*/  SHF.R.U32.HI R3, RZ, 0x1, R3 ;  /* 0x00000001ff037819 */ /* 0x000fe40000011603 */
[----:B------:R-:W-:-:S04]  /*82d0*/  IADD3 R4, P2, P3, RZ, RZ, R4 ;  /* 0x000000ffff047210 */ /* 0x000fc80007b5e004 */
[----:B------:R-:W-:-:S04]  /*82e0*/  IADD3.X R0, PT, PT, R0, 0x3fe00000, R3, P2, P3 ;  /* 0x3fe0000000007810 */ /* 0x000fc800017e6403 */
[----:B------:R-:W-:-:S07]  /*82f0*/  LOP3.LUT R21, R0, R21, RZ, 0xfc, !PT ;  /* 0x0000001500157212 */ /* 0x000fce00078efcff */
.L_x_106:
[----:B------:R-:W-:Y:S02]  /*8300*/  IMAD.MOV.U32 R13, RZ, RZ, 0x0 ;  /* 0x00000000ff0d7424 */ /* 0x000fe400078e00ff */
[----:B------:R-:W-:Y:S02]  /*8310*/  IMAD.MOV.U32 R0, RZ, RZ, R8 ;  /* 0x000000ffff007224 */ /* 0x000fe400078e0008 */
[----:B------:R-:W-:Y:S01]  /*8320*/  IMAD.MOV.U32 R5, RZ, RZ, R21 ;  /* 0x000000ffff057224 */ /* 0x000fe200078e0015 */
[----:B------:R-:W-:Y:S06]  /*8330*/  RET.REL.NODEC R12 `(_Z17mandelbrot_kernelPhiidddii) ;  /* 0xffffff7c0c307950 */ /* 0x000fec0003c3ffff */
.L_x_113:
[----:B------:R-:W-:-:S00]  /*8340*/  BRA `(.L_x_113) ;  /* 0xfffffffc00fc7947 */ /* 0x000fc0000383ffff */
[----:B------:R-:W-:-:S00]  /*8350*/  NOP ;  /* 0x0000000000007918 */ /* 0x000fc00000000000 */
        /* <DEDUP_REMOVED lines=10> */
.L_x_130:


//--------------------- .nv.global.init           --------------------------
	.section	.nv.global.init,"aw",@progbits
	.align	16
.nv.global.init:
	.type		__cudart_sin_cos_coeffs,@object
	.size		__cudart_sin_cos_coeffs,(__cudart_i2opi_d - __cudart_sin_cos_coeffs)
__cudart_sin_cos_coeffs:
        /*0000*/ 	.byte	0x46, 0xd2, 0xb0, 0x2c, 0xf1, 0xe5, 0x5a, 0xbe, 0x92, 0xe3, 0xac, 0x69, 0xe3, 0x1d, 0xc7, 0x3e
        /*0010*/ 	.byte	0xa1, 0x62, 0xdb, 0x19, 0xa0, 0x01, 0x2a, 0xbf, 0x18, 0x08, 0x11, 0x11, 0x11, 0x11, 0x81, 0x3f
        /*0020*/ 	.byte	0x54, 0x55, 0x55, 0x55, 0x55, 0x55, 0xc5, 0xbf, 0x00, 0x00, 0x00, 0x00, 0x00, 0x00, 0x00, 0x00
        /*0030*/ 	.byte	0x00, 0x00, 0x00, 0x00, 0x00, 0x00, 0x00, 0x00, 0x64, 0x81, 0xfd, 0x20, 0x83, 0xff, 0xa8, 0xbd
        /*0040*/ 	.byte	0x28, 0x85, 0xef, 0xc1, 0xa7, 0xee, 0x21, 0x3e, 0xd9, 0xe6, 0x06, 0x8e, 0x4f, 0x7e, 0x92, 0xbe
        /*0050*/ 	.byte	0xe9, 0xbc, 0xdd, 0x19, 0xa0, 0x01, 0xfa, 0x3e, 0x47, 0x5d, 0xc1, 0x16, 0x6c, 0xc1, 0x56, 0xbf
        /*0060*/ 	.byte	0x51, 0x55, 0x55, 0x55, 0x55, 0x55, 0xa5, 0x3f, 0x00, 0x00, 0x00, 0x00, 0x00, 0x00, 0xe0, 0xbf
        /*0070*/ 	.byte	0x00, 0x00, 0x00, 0x00, 0x00, 0x00, 0xf0, 0x3f, 0x00, 0x00, 0x00, 0x00, 0x00, 0x00, 0x00, 0x00
	.type		__cudart_i2opi_d,@object
	.size		__cudart_i2opi_d,(.L_0 - __cudart_i2opi_d)
__cudart_i2opi_d:
        /* <DEDUP_REMOVED lines=9> */
.L_0:


//--------------------- .nv.shared.reserved.0     --------------------------
	.section	.nv.shared.reserved.0,"aw",@nobits
	.weak		__nv_reservedSMEM_offset_0_alias
	.size		__nv_reservedSMEM_offset_0_alias, 0, 64
	.other		__nv_reservedSMEM_offset_0_alias,@"STO_CUDA_RESERVED_SHARED STV_DEFAULT"
__nv_reservedSMEM_offset_0_alias:
	.zero		0
	.zero		64


//--------------------- .nv.constant0._Z17mandelbrot_kernelPhiidddii --------------------------
	.section	.nv.constant0._Z17mandelbrot_kernelPhiidddii,"a",@progbits
	.sectionflags	@""
	.align	4
.nv.constant0._Z17mandelbrot_kernelPhiidddii:
	.zero		944


//--------------------- SYMBOLS --------------------------

	.type		.nv.reservedSmem.offset0,@object
	.size		.nv.reservedSmem.offset0,0x4
